def matmul_kernel(
    a_ptr,
    b_ptr,
    c_ptr,
    M,
    N,
    K,
    stride_am,
    stride_ak,
    stride_bk,
    stride_bn,
    stride_cm,
    stride_cn,
    BLOCK_M: tl.constexpr,
    BLOCK_N: tl.constexpr,
    BLOCK_K: tl.constexpr,
    GROUP_M: tl.constexpr,
):
    pid = tl.program_id(axis=0)
    num_pid_m = tl.cdiv(M, BLOCK_M)
    num_pid_n = tl.cdiv(N, BLOCK_N)
    num_pid_in_group = GROUP_M * num_pid_n
    group_id = pid // num_pid_in_group
    first_pid_m = group_id * GROUP_M
    group_size_m = min(num_pid_m - first_pid_m, GROUP_M)
    pid_m = first_pid_m + ((pid % num_pid_in_group) % group_size_m)
    pid_n = (pid % num_pid_in_group) // group_size_m

    offs_am = (pid_m * BLOCK_M + tl.arange(0, BLOCK_M)) % M
    offs_bn = (pid_n * BLOCK_N + tl.arange(0, BLOCK_N)) % N
    offs_k = tl.arange(0, BLOCK_K)
    a_ptrs = a_ptr + offs_am[:, None] * stride_am + offs_k[None, :] * stride_ak
    b_ptrs = b_ptr + offs_k[:, None] * stride_bk + offs_bn[None, :] * stride_bn

    acc = tl.zeros((BLOCK_M, BLOCK_N), dtype=tl.float32)
    for kk in range(0, tl.cdiv(K, BLOCK_K)):
        a = tl.load(a_ptrs, mask=offs_k[None, :] < K - kk * BLOCK_K, other=0.0)
        b = tl.load(b_ptrs, mask=offs_k[:, None] < K - kk * BLOCK_K, other=0.0)
        acc = tl.dot(a, b, acc)
        a_ptrs += BLOCK_K * stride_ak
        b_ptrs += BLOCK_K * stride_bk

    c = acc.to(c_ptr.dtype.element_ty)
    offs_cm = pid_m * BLOCK_M + tl.arange(0, BLOCK_M)
    offs_cn = pid_n * BLOCK_N + tl.arange(0, BLOCK_N)
    c_ptrs = c_ptr + offs_cm[:, None] * stride_cm + offs_cn[None, :] * stride_cn
    mask = (offs_cm[:, None] < M) & (offs_cn[None, :] < N)
    tl.store(c_ptrs, c, mask=mask)

# config = {"BLOCK_K": 64, "BLOCK_M": 64, "BLOCK_N": 256, "GROUP_M": 8, "arch": "sm_100", "dtype": "fp8e4m3", "num_ctas": 2, "num_stages": 3, "num_warps": 4}
# arch = sm_100


// ===== COMPILED SASS (sm_100a) =====

	.target	sm_100a

	.elftype	@"ET_EXEC"


//--------------------- .note.nv.tkinfo           --------------------------
	.section	.note.nv.tkinfo,"",@"SHT_NOTE"
	.sectionflags	@"SHF_NOTE_NV_TKINFO"
	.tkinfo
        /*0018*/ 	.word	0x00000081
        /*0030*/ 	.string	""
        /*0030*/ 	.string	"ptxas-blackwell"
        /*0030*/ 	.string	"Cuda compilation tools, release 12.9, V12.9.86"
        /*0030*/ 	.string	"Build cuda_12.9.r12.9/compiler.36037853_0"
        /*0030*/ 	.string	"-v  -suppress-debug-info  -lineinfo  -arch sm_100a "



//--------------------- .note.nv.cuver            --------------------------
	.section	.note.nv.cuver,"",@"SHT_NOTE"
	.sectionflags	@"SHF_NOTE_NV_CUVER"
        /*0018*/ 	.short	0x0001
        /*001a*/ 	.short	0x0064
        /*001c*/ 	.short	0x0001
        /*001e*/ 	.short	0x0000
        /*0020*/ 	.short	0x0001
        /*0022*/ 	.short	0x0000


//--------------------- .nv.info                  --------------------------
	.section	.nv.info,"",@"SHT_CUDA_INFO"
	.align	4


	//----- nvinfo : EIATTR_REGCOUNT
	.align		4
        /*0000*/ 	.byte	0x04, 0x2f
        /*0002*/ 	.short	(.L_4 - .L_3)
	.align		4
.L_3:
        /*0004*/ 	.word	index@(matmul_kernel)
        /*0008*/ 	.word	0x000000ff


	//----- nvinfo : EIATTR_FRAME_SIZE
	.align		4
.L_4:
        /*000c*/ 	.byte	0x04, 0x11
        /*000e*/ 	.short	(.L_6 - .L_5)
	.align		4
.L_5:
        /*0010*/ 	.word	index@($__internal_2_$__cuda_sm10x_tcgen05_guardrail_trap_unallocated_columns_being_dealloced)
        /*0014*/ 	.word	0x00000100


	//----- nvinfo : EIATTR_FRAME_SIZE
	.align		4
.L_6:
        /*0018*/ 	.byte	0x04, 0x11
        /*001a*/ 	.short	(.L_8 - .L_7)
	.align		4
.L_7:
        /*001c*/ 	.word	index@($__internal_1_$__cuda_sm10x_tcgen05_guardrail_trap_phase_invalid_during_alloc)
        /*0020*/ 	.word	0x00000100


	//----- nvinfo : EIATTR_FRAME_SIZE
	.align		4
.L_8:
        /*0024*/ 	.byte	0x04, 0x11
        /*0026*/ 	.short	(.L_10 - .L_9)
	.align		4
.L_9:
        /*0028*/ 	.word	index@($__internal_0_$__cuda_sm10x_tcgen05_guardrail_trap_col_being_dealloced_not_returned_by_alloc)
        /*002c*/ 	.word	0x00000100


	//----- nvinfo : EIATTR_FRAME_SIZE
	.align		4
.L_10:
        /*0030*/ 	.byte	0x04, 0x11
        /*0032*/ 	.short	(.L_12 - .L_11)
	.align		4
.L_11:
        /*0034*/ 	.word	index@(matmul_kernel)
        /*0038*/ 	.word	0x00000100


	//----- nvinfo : EIATTR_MIN_STACK_SIZE
	.align		4
.L_12:
        /*003c*/ 	.byte	0x04, 0x12
        /*003e*/ 	.short	(.L_14 - .L_13)
	.align		4
.L_13:
        /*0040*/ 	.word	index@(matmul_kernel)
        /*0044*/ 	.word	0x00000100
.L_14:


//--------------------- .nv.info.matmul_kernel    --------------------------
	.section	.nv.info.matmul_kernel,"",@"SHT_CUDA_INFO"
	.sectionflags	@""
	.align	4


	//----- nvinfo : EIATTR_CUDA_API_VERSION
	.align		4
        /*0000*/ 	.byte	0x04, 0x37
        /*0002*/ 	.short	(.L_16 - .L_15)
.L_15:
        /*0004*/ 	.word	0x00000081


	//----- nvinfo : EIATTR_KPARAM_INFO
	.align		4
.L_16:
        /*0008*/ 	.byte	0x04, 0x17
        /*000a*/ 	.short	(.L_18 - .L_17)
.L_17:
        /*000c*/ 	.word	0x00000000
        /*0010*/ 	.short	0x000d
        /*0012*/ 	.short	0x0048
        /*0014*/ 	.byte	0x00, 0xf4, 0x21, 0x00


	//----- nvinfo : EIATTR_KPARAM_INFO
	.align		4
.L_18:
        /*0018*/ 	.byte	0x04, 0x17
        /*001a*/ 	.short	(.L_20 - .L_19)
.L_19:
        /*001c*/ 	.word	0x00000000
        /*0020*/ 	.short	0x000c
        /*0022*/ 	.short	0x0040
        /*0024*/ 	.byte	0x00, 0xf4, 0x21, 0x00


	//----- nvinfo : EIATTR_KPARAM_INFO
	.align		4
.L_20:
        /*0028*/ 	.byte	0x04, 0x17
        /*002a*/ 	.short	(.L_22 - .L_21)
.L_21:
        /*002c*/ 	.word	0x00000000
        /*0030*/ 	.short	0x000b
        /*0032*/ 	.short	0x0038
        /*0034*/ 	.byte	0x00, 0xf0, 0x11, 0x00


	//----- nvinfo : EIATTR_KPARAM_INFO
	.align		4
.L_22:
        /*0038*/ 	.byte	0x04, 0x17
        /*003a*/ 	.short	(.L_24 - .L_23)
.L_23:
        /*003c*/ 	.word	0x00000000
        /*0040*/ 	.short	0x000a
        /*0042*/ 	.short	0x0034
        /*0044*/ 	.byte	0x00, 0xf0, 0x11, 0x00


	//----- nvinfo : EIATTR_KPARAM_INFO
	.align		4
.L_24:
        /*0048*/ 	.byte	0x04, 0x17
        /*004a*/ 	.short	(.L_26 - .L_25)
.L_25:
        /*004c*/ 	.word	0x00000000
        /*0050*/ 	.short	0x0009
        /*0052*/ 	.short	0x0030
        /*0054*/ 	.byte	0x00, 0xf0, 0x11, 0x00


	//----- nvinfo : EIATTR_KPARAM_INFO
	.align		4
.L_26:
        /*0058*/ 	.byte	0x04, 0x17
        /*005a*/ 	.short	(.L_28 - .L_27)
.L_27:
        /*005c*/ 	.word	0x00000000
        /*0060*/ 	.short	0x0008
        /*0062*/ 	.short	0x002c
        /*0064*/ 	.byte	0x00, 0xf0, 0x11, 0x00


	//----- nvinfo : EIATTR_KPARAM_INFO
	.align		4
.L_28:
        /*0068*/ 	.byte	0x04, 0x17
        /*006a*/ 	.short	(.L_30 - .L_29)
.L_29:
        /*006c*/ 	.word	0x00000000
        /*0070*/ 	.short	0x0007
        /*0072*/ 	.short	0x0028
        /*0074*/ 	.byte	0x00, 0xf0, 0x11, 0x00


	//----- nvinfo : EIATTR_KPARAM_INFO
	.align		4
.L_30:
        /*0078*/ 	.byte	0x04, 0x17
        /*007a*/ 	.short	(.L_32 - .L_31)
.L_31:
        /*007c*/ 	.word	0x00000000
        /*0080*/ 	.short	0x0006
        /*0082*/ 	.short	0x0024
        /*0084*/ 	.byte	0x00, 0xf0, 0x11, 0x00


	//----- nvinfo : EIATTR_KPARAM_INFO
	.align		4
.L_32:
        /*0088*/ 	.byte	0x04, 0x17
        /*008a*/ 	.short	(.L_34 - .L_33)
.L_33:
        /*008c*/ 	.word	0x00000000
        /*0090*/ 	.short	0x0005
        /*0092*/ 	.short	0x0020
        /*0094*/ 	.byte	0x00, 0xf0, 0x11, 0x00


	//----- nvinfo : EIATTR_KPARAM_INFO
	.align		4
.L_34:
        /*0098*/ 	.byte	0x04, 0x17
        /*009a*/ 	.short	(.L_36 - .L_35)
.L_35:
        /*009c*/ 	.word	0x00000000
        /*00a0*/ 	.short	0x0004
        /*00a2*/ 	.short	0x001c
        /*00a4*/ 	.byte	0x00, 0xf0, 0x11, 0x00


	//----- nvinfo : EIATTR_KPARAM_INFO
	.align		4
.L_36:
        /*00a8*/ 	.byte	0x04, 0x17
        /*00aa*/ 	.short	(.L_38 - .L_37)
.L_37:
        /*00ac*/ 	.word	0x00000000
        /*00b0*/ 	.short	0x0003
        /*00b2*/ 	.short	0x0018
        /*00b4*/ 	.byte	0x00, 0xf0, 0x11, 0x00


	//----- nvinfo : EIATTR_KPARAM_INFO
	.align		4
.L_38:
        /*00b8*/ 	.byte	0x04, 0x17
        /*00ba*/ 	.short	(.L_40 - .L_39)
.L_39:
        /*00bc*/ 	.word	0x00000000
        /*00c0*/ 	.short	0x0002
        /*00c2*/ 	.short	0x0010
        /*00c4*/ 	.byte	0x00, 0xf4, 0x21, 0x00


	//----- nvinfo : EIATTR_KPARAM_INFO
	.align		4
.L_40:
        /*00c8*/ 	.byte	0x04, 0x17
        /*00ca*/ 	.short	(.L_42 - .L_41)
.L_41:
        /*00cc*/ 	.word	0x00000000
        /*00d0*/ 	.short	0x0001
        /*00d2*/ 	.short	0x0008
        /*00d4*/ 	.byte	0x00, 0xf4, 0x21, 0x00


	//----- nvinfo : EIATTR_KPARAM_INFO
	.align		4
.L_42:
        /*00d8*/ 	.byte	0x04, 0x17
        /*00da*/ 	.short	(.L_44 - .L_43)
.L_43:
        /*00dc*/ 	.word	0x00000000
        /*00e0*/ 	.short	0x0000
        /*00e2*/ 	.short	0x0000
        /*00e4*/ 	.byte	0x00, 0xf4, 0x21, 0x00


	//----- nvinfo : EIATTR_EXPLICIT_CLUSTER
	.align		4
.L_44:
        /*00e8*/ 	.byte	0x01, 0x3e
	.zero		2


	//----- nvinfo : EIATTR_CTA_PER_CLUSTER
	.align		4
        /*00ec*/ 	.byte	0x04, 0x3d
        /*00ee*/ 	.short	(.L_46 - .L_45)
.L_45:
        /*00f0*/ 	.word	0x00000002
        /*00f4*/ 	.word	0x00000001
        /*00f8*/ 	.word	0x00000001


	//----- nvinfo : EIATTR_AT_ENTRY_FRAGMENTS
	.align		4
.L_46:
        /*00fc*/ 	.byte	0x04, 0x4f
        /*00fe*/ 	.short	(.L_48 - .L_47)


	//   ....[0]....
.L_47:
        /*0100*/ 	.word	0x00000004


	//----- nvinfo : EIATTR_RESERVED_SMEM_USED
	.align		4
.L_48:
        /*0104*/ 	.byte	0x01, 0x41
	.zero		2


	//----- nvinfo : EIATTR_SPARSE_MMA_MASK
	.align		4
        /*0108*/ 	.byte	0x03, 0x50
        /*010a*/ 	.short	0x0000


	//----- nvinfo : EIATTR_TCGEN05_1CTA_USED
	.align		4
        /*010c*/ 	.byte	0x01, 0x51
	.zero		2


	//----- nvinfo : EIATTR_MAXREG_COUNT
	.align		4
        /*0110*/ 	.byte	0x03, 0x1b
        /*0112*/ 	.short	0x00ff


	//----- nvinfo : EIATTR_NUM_BARRIERS
	.align		4
        /*0114*/ 	.byte	0x02, 0x4c
        /*0116*/ 	.byte	0x01
	.zero		1


	//----- nvinfo : EIATTR_ANNOTATIONS
	.align		4
        /*0118*/ 	.byte	0x04, 0x55
        /*011a*/ 	.short	(.L_50 - .L_49)


	//   ....[0]....
.L_49:
        /*011c*/ 	.word	0x00000001
        /*0120*/ 	.byte	0x70, 0x0c, 0x00, 0x00, 0x01, 0x00, 0x00, 0x00, 0xb0, 0x0c, 0x00, 0x00, 0x01, 0x00, 0x00, 0x00
        /* <DEDUP_REMOVED lines=62> */
        /*0510*/ 	.byte	0x20, 0xce, 0x00, 0x00, 0x01, 0x00, 0x00, 0x00, 0x40, 0xce, 0x00, 0x00


	//----- nvinfo : EIATTR_INT_WARP_WIDE_INSTR_OFFSETS
	.align		4
.L_50:
        /*051c*/ 	.byte	0x04, 0x31
        /*051e*/ 	.short	(.L_52 - .L_51)


	//   ....[0]....
.L_51:
        /*0520*/ 	.word	0x00002460


	//   ....[1]....
        /*0524*/ 	.word	0x00002470


	//   ....[2]....
        /*0528*/ 	.word	0x00004e30


	//   ....[3]....
        /*052c*/ 	.word	0x0000d310


	//   ....[4]....
        /*0530*/ 	.word	0x0000d360


	//----- nvinfo : EIATTR_COOP_GROUP_MASK_REGIDS
	.align		4
.L_52:
        /*0534*/ 	.byte	0x04, 0x29
        /*0536*/ 	.short	(.L_54 - .L_53)


	//   ....[0]....
.L_53:
        /*0538*/ 	.word	0xffffffff


	//   ....[1]....
        /*053c*/ 	.word	0xffffffff


	//   ....[2]....
        /*0540*/ 	.word	0xffffffff


	//   ....[3]....
        /*0544*/ 	.word	0xffffffff


	//----- nvinfo : EIATTR_COOP_GROUP_INSTR_OFFSETS
	.align		4
.L_54:
        /*0548*/ 	.byte	0x04, 0x28
        /*054a*/ 	.short	(.L_56 - .L_55)


	//   ....[0]....
.L_55:
        /*054c*/ 	.word	0x00000080


	//   ....[1]....
        /*0550*/ 	.word	0x00000340


	//   ....[2]....
        /*0554*/ 	.word	0x0000d1a0


	//   ....[3]....
        /*0558*/ 	.word	0x0000d410


	//----- nvinfo : EIATTR_VRC_CTA_INIT_COUNT
	.align		4
.L_56:
        /*055c*/ 	.byte	0x02, 0x4a
        /*055e*/ 	.byte	0x80
	.zero		1


	//----- nvinfo : EIATTR_MBARRIER_INSTR_OFFSETS
	.align		4
        /*0560*/ 	.byte	0x04, 0x39
        /*0562*/ 	.short	(.L_58 - .L_57)


	//   ....[0]....
.L_57:
        /*0564*/ 	.word	0x000025a0
        /*0568*/ 	.word	0x000000ff
        /*056c*/ 	.word	0x00000000
        /*0570*/ 	.short	0x0100
        /*0572*/ 	.byte	0x0a
	.zero		1


	//   ....[1]....
        /*0574*/ 	.word	0x00004e50
        /*0578*/ 	.word	0x000000ff
        /*057c*/ 	.word	0x00006008
        /*0580*/ 	.short	0x0100
        /*0582*/ 	.byte	0x0c
	.zero		1


	//   ....[2]....
        /*0584*/ 	.word	0x000081f0
        /*0588*/ 	.word	0x000000ff
        /*058c*/ 	.word	0x00000000
        /*0590*/ 	.short	0x010a
        /*0592*/ 	.byte	0x0a
	.zero		1


	//   ....[3]....
        /*0594*/ 	.word	0x0000a830
        /*0598*/ 	.word	0x000000ff
        /*059c*/ 	.word	0x00000000
        /*05a0*/ 	.short	0x010a
        /*05a2*/ 	.byte	0x0a
	.zero		1


	//   ....[4]....
        /*05a4*/ 	.word	0x0000a8e0
        /*05a8*/ 	.word	0x000000ff
        /*05ac*/ 	.word	0x00006000
        /*05b0*/ 	.short	0x0108
        /*05b2*/ 	.byte	0x0c
	.zero		1


	//   ....[5]....
        /*05b4*/ 	.word	0x0000a970
        /*05b8*/ 	.word	0x000000ff
        /*05bc*/ 	.word	0x00006008
        /*05c0*/ 	.short	0x0108
        /*05c2*/ 	.byte	0x0c
	.zero		1


	//   ....[6]....
        /*05c4*/ 	.word	0x0000d430
        /*05c8*/ 	.word	0x000000ff
        /*05cc*/ 	.word	0x00000000
        /*05d0*/ 	.short	0x010a
        /*05d2*/ 	.byte	0x0a
	.zero		1


	//   ....[7]....
        /*05d4*/ 	.word	0x0000d460
        /*05d8*/ 	.word	0x000000ff
        /*05dc*/ 	.word	0x00000000
        /*05e0*/ 	.short	0x010a
        /*05e2*/ 	.byte	0x0a
	.zero		1


	//----- nvinfo : EIATTR_NUM_MBARRIERS
	.align		4
.L_58:
        /*05e4*/ 	.byte	0x03, 0x38
        /*05e6*/ 	.short	0x0002


	//----- nvinfo : EIATTR_EXIT_INSTR_OFFSETS
	.align		4
        /*05e8*/ 	.byte	0x04, 0x1c
        /*05ea*/ 	.short	(.L_60 - .L_59)


	//   ....[0]....
.L_59:
        /*05ec*/ 	.word	0x0000d420


	//----- nvinfo : EIATTR_REQNTID
	.align		4
.L_60:
        /*05f0*/ 	.byte	0x04, 0x10
        /*05f2*/ 	.short	(.L_62 - .L_61)
.L_61:
        /*05f4*/ 	.word	0x00000080
        /*05f8*/ 	.word	0x00000001
        /*05fc*/ 	.word	0x00000001


	//----- nvinfo : EIATTR_CRS_STACK_SIZE
	.align		4
.L_62:
        /*0600*/ 	.byte	0x04, 0x1e
        /*0602*/ 	.short	(.L_64 - .L_63)
.L_63:
        /*0604*/ 	.word	0x00000000


	//----- nvinfo : EIATTR_CBANK_PARAM_SIZE
	.align		4
.L_64:
        /*0608*/ 	.byte	0x03, 0x19
        /*060a*/ 	.short	0x0050


	//----- nvinfo : EIATTR_PARAM_CBANK
	.align		4
        /*060c*/ 	.byte	0x04, 0x0a
        /*060e*/ 	.short	(.L_66 - .L_65)
	.align		4
.L_65:
        /*0610*/ 	.word	index@(.nv.constant0.matmul_kernel)
        /*0614*/ 	.short	0x0380
        /*0616*/ 	.short	0x0050


	//----- nvinfo : EIATTR_SW_WAR
	.align		4
.L_66:
        /*0618*/ 	.byte	0x04, 0x36
        /*061a*/ 	.short	(.L_68 - .L_67)
.L_67:
        /*061c*/ 	.word	0x00000008
.L_68:


//--------------------- .nv.compat                --------------------------
	.section	.nv.compat,"",@"SHT_CUDA_COMPAT_INFO"
	.align	4
        /*0000*/ 	.byte	0x02, 0x02, 0x02, 0x00, 0x02, 0x05, 0x05, 0x00, 0x02, 0x03, 0x00, 0x00, 0x02, 0x06, 0x01, 0x00


//--------------------- .nv.callgraph             --------------------------
	.section	.nv.callgraph,"",@"SHT_CUDA_CALLGRAPH"
	.align	4
	.sectionentsize	8
	.align		4
        /*0000*/ 	.word	0x00000000
	.align		4
        /*0004*/ 	.word	0xffffffff
	.align		4
        /*0008*/ 	.word	0x00000000
	.align		4
        /*000c*/ 	.word	0xfffffffe
	.align		4
        /*0010*/ 	.word	0x00000000
	.align		4
        /*0014*/ 	.word	0xfffffffd
	.align		4
        /*0018*/ 	.word	0x00000000
	.align		4
        /*001c*/ 	.word	0xfffffffc


//--------------------- .text.matmul_kernel       --------------------------
	.section	.text.matmul_kernel,"ax",@progbits
	.align	128
        .global         matmul_kernel
        .type           matmul_kernel,@function
        .size           matmul_kernel,(.L_x_20 - matmul_kernel)
        .other          matmul_kernel,@"STO_CUDA_ENTRY STV_DEFAULT"
matmul_kernel:
.text.matmul_kernel:
[----:B------:R-:W0:Y:S01]  /*0000*/  LDC R1, c[0x0][0x37c] ;  /* 0x0000df00ff017b82 */ /* 0x000e220000000800 */
[----:B------:R-:W1:Y:S01]  /*0010*/  S2R R0, SR_TID.X ;  /* 0x0000000000007919 */ /* 0x000e620000002100 */
[----:B0-----:R-:W-:Y:S01]  /*0020*/  VIADD R1, R1, 0xffffff00 ;  /* 0xffffff0001017836 */ /* 0x001fe20000000000 */
[----:B------:R-:W0:Y:S01]  /*0030*/  LDCU.64 UR26, c[0x0][0x358] ;  /* 0x00006b00ff1a77ac */ /* 0x000e220008000a00 */
[----:B-1----:R-:W-:-:S13]  /*0040*/  ISETP.GE.U32.AND P0, PT, R0, 0x20, PT ;  /* 0x000000200000780c */ /* 0x002fda0003f06070 */
[----:B------:R-:W-:Y:S02]  /*0050*/  VOTEU.ANY UP0, P0 ;  /* 0x0000000000ff7886 */ /* 0x000fe40000000100 */
[----:B------:R-:W-:Y:S05]  /*0060*/  BRA.U UP0, `(.L_x_0) ;  /* 0x0000000100b87547 */ /* 0x000fea000b800000 */
[----:B------:R-:W1:Y:S01]  /*0070*/  S2UR UR6, SR_CgaCtaId ;  /* 0x00000000000679c3 */ /* 0x000e620000008800 */
[----:B------:R-:W-:Y:S01]  /*0080*/  NOP ;  /* 0x0000000000007918 */ /* 0x000fe20000000000 */
[----:B------:R-:W-:Y:S02]  /*0090*/  UMOV UR4, 0x40 ;  /* 0x0000004000047882 */ /* 0x000fe40000000000 */
[----:B-1----:R-:W-:-:S09]  /*00a0*/  ULEA UR4, UR6, UR4, 0x18 ;  /* 0x0000000406047291 */ /* 0x002fd2000f8ec0ff */
[----:B------:R-:W1:Y:S01]  /*00b0*/  LDS.U8 R0, [UR4] ;  /* 0x00000004ff007984 */ /* 0x000e620008000000 */
[----:B------:R-:W-:Y:S02]  /*00c0*/  UMOV UR4, 0x400 ;  /* 0x0000040000047882 */ /* 0x000fe40000000000 */
[----:B------:R-:W-:Y:S01]  /*00d0*/  ULEA UR4, UR6, UR4, 0x18 ;  /* 0x0000000406047291 */ /* 0x000fe2000f8ec0ff */
[----:B-1----:R-:W-:-:S13]  /*00e0*/  ISETP.NE.AND P0, PT, R0, RZ, PT ;  /* 0x000000ff0000720c */ /* 0x002fda0003f05270 */
[----:B------:R-:W-:Y:S05]  /*00f0*/  @P0 BRA `(.L_x_1) ;  /* 0x00000000007c0947 */ /* 0x000fea0003800000 */
[----:B------:R-:W-:-:S13]  /*0100*/  ELECT P0, URZ, PT ;  /* 0x0000000000ff782f */ /* 0x000fda0003800000 */
[----:B------:R-:W-:Y:S05]  /*0110*/  @!P0 BRA `(.L_x_2) ;  /* 0x0000000000848947 */ /* 0x000fea0003800000 */
[----:B------:R-:W-:Y:S01]  /*0120*/  UMOV UR5, 0x4 ;  /* 0x0000000400057882 */ /* 0x000fe20000000000 */
[----:B------:R-:W-:Y:S02]  /*0130*/  IMAD.MOV.U32 R4, RZ, RZ, 0x1 ;  /* 0x00000001ff047424 */ /* 0x000fe400078e00ff */
[----:B------:R-:W-:Y:S02]  /*0140*/  IMAD.MOV.U32 R5, RZ, RZ, 0xf ;  /* 0x0000000fff057424 */ /* 0x000fe400078e00ff */
[----:B------:R-:W-:Y:S04]  /*0150*/  DEPBAR.LE SB1, 0x36 ;  /* 0x00009d800000791a */ /* 0x000fe80000000000 */
[----:B------:R-:W1:Y:S02]  /*0160*/  UTCATOMSWS.FIND_AND_SET.ALIGN UP1, UR5, UR5 ;  /* 0x00000005000575e3 */ /* 0x000e640008020800 */
[----:B-1----:R-:W-:-:S04]  /*0170*/  PLOP3.LUT P0, PT, PT, PT, UP1, 0x80, 0x8 ;  /* 0x000000000008781c */ /* 0x002fc80003f0f018 */
[----:B------:R-:W-:-:S04]  /*0180*/  SEL R0, RZ, 0xffffffff, !P0 ;  /* 0xffffffffff007807 */ /* 0x000fc80004000000 */
[----:B------:R-:W-:Y:S01]  /*0190*/  ISETP.NE.AND P0, PT, R0, RZ, PT ;  /* 0x000000ff0000720c */ /* 0x000fe20003f05270 */
[----:B------:R-:W-:-:S12]  /*01a0*/  IMAD.U32 R0, RZ, RZ, UR5 ;  /* 0x00000005ff007e24 */ /* 0x000fd8000f8e00ff */
[----:B------:R-:W-:Y:S05]  /*01b0*/  @P0 BRA `(.L_x_3) ;  /* 0x0000000000240947 */ /* 0x000fea0003800000 */
.L_x_4:
[----:B------:R-:W-:Y:S05]  /*01c0*/  NANOSLEEP 0x64 ;  /* 0x000000640000795d */ /* 0x000fea0003800000 */
[----:B------:R-:W-:-:S05]  /*01d0*/  UMOV UR5, 0x4 ;  /* 0x0000000400057882 */ /* 0x000fca0000000000 */
[----:B------:R-:W-:Y:S04]  /*01e0*/  DEPBAR.LE SB1, 0x36 ;  /* 0x00009d800000791a */ /* 0x000fe80000000000 */
[----:B------:R-:W1:Y:S02]  /*01f0*/  UTCATOMSWS.FIND_AND_SET.ALIGN UP1, UR5, UR5 ;  /* 0x00000005000575e3 */ /* 0x000e640008020800 */
[----:B-1----:R-:W-:-:S04]  /*0200*/  PLOP3.LUT P0, PT, PT, PT, UP1, 0x80, 0x8 ;  /* 0x000000000008781c */ /* 0x002fc80003f0f018 */
[----:B------:R-:W-:-:S04]  /*0210*/  SEL R0, RZ, 0xffffffff, !P0 ;  /* 0xffffffffff007807 */ /* 0x000fc80004000000 */
[----:B------:R-:W-:Y:S01]  /*0220*/  ISETP.NE.AND P0, PT, R0, RZ, PT ;  /* 0x000000ff0000720c */ /* 0x000fe20003f05270 */
[----:B------:R-:W-:-:S12]  /*0230*/  IMAD.U32 R0, RZ, RZ, UR5 ;  /* 0x00000005ff007e24 */ /* 0x000fd8000f8e00ff */
[----:B------:R-:W-:Y:S05]  /*0240*/  @!P0 BRA `(.L_x_4) ;  /* 0xfffffffc00dc8947 */ /* 0x000fea000383ffff */
.L_x_3:
[C---:B------:R-:W-:Y:S01]  /*0250*/  VIADD R3, R0.reuse, 0x10 ;  /* 0x0000001000037836 */ /* 0x040fe20000000000 */
[----:B------:R-:W-:Y:S01]  /*0260*/  UMOV UR5, 0x50 ;  /* 0x0000005000057882 */ /* 0x000fe20000000000 */
[----:B------:R-:W-:Y:S01]  /*0270*/  SHF.L.U32 R2, R5, R0, RZ ;  /* 0x0000000005027219 */ /* 0x000fe200000006ff */
[----:B------:R-:W-:Y:S01]  /*0280*/  ULEA UR5, UR6, UR5, 0x18 ;  /* 0x0000000506057291 */ /* 0x000fe2000f8ec0ff */
[----:B------:R-:W-:Y:S01]  /*0290*/  IMAD.SHL.U32 R0, R0, 0x20, RZ ;  /* 0x0000002000007824 */ /* 0x000fe200078e00ff */
[----:B------:R-:W-:-:S04]  /*02a0*/  SHF.L.U32 R3, R4, R3, RZ ;  /* 0x0000000304037219 */ /* 0x000fc800000006ff */
[----:B------:R-:W-:-:S05]  /*02b0*/  LOP3.LUT R2, R3, R2, RZ, 0xfc, !PT ;  /* 0x0000000203027212 */ /* 0x000fca00078efcff */
[----:B------:R1:W-:Y:S04]  /*02c0*/  ATOMS.OR RZ, [UR5], R2 ;  /* 0x00000002ffff798c */ /* 0x0003e8000b000005 */
[----:B------:R1:W-:Y:S01]  /*02d0*/  STS [UR4], R0 ;  /* 0x00000000ff007988 */ /* 0x0003e20008000804 */
[----:B------:R-:W-:Y:S05]  /*02e0*/  BRA `(.L_x_2) ;  /* 0x0000000000107947 */ /* 0x000fea0003800000 */
.L_x_1:
[----:B------:R-:W-:Y:S01]  /*02f0*/  IMAD.MOV.U32 R0, RZ, RZ, -0x1 ;  /* 0xffffffffff007424 */ /* 0x000fe200078e00ff */
[----:B------:R-:W-:-:S04]  /*0300*/  MOV R2, 0x330 ;  /* 0x0000033000027802 */ /* 0x000fc80000000f00 */
[----:B------:R1:W-:Y:S03]  /*0310*/  STS [UR4], R0 ;  /* 0x00000000ff007988 */ /* 0x0003e60008000804 */
[----:B01----:R-:W-:Y:S05]  /*0320*/  CALL.REL.NOINC `($__internal_1_$__cuda_sm10x_tcgen05_guardrail_trap_phase_invalid_during_alloc) ;  /* 0x000000d000647944 */ /* 0x003fea0003c00000 */
.L_x_2:
[----:B------:R-:W-:Y:S05]  /*0330*/  WARPSYNC.ALL ;  /* 0x0000000000007948 */ /* 0x000fea0003800000 */
[----:B------:R-:W-:Y:S01]  /*0340*/  NOP ;  /* 0x0000000000007918 */ /* 0x000fe20000000000 */
.L_x_0:
[----:B------:R-:W2:Y:S08]  /*0350*/  LDC.64 R74, c[0x0][0x398] ;  /* 0x0000e600ff4a7b82 */ /* 0x000eb00000000a00 */
[----:B------:R-:W3:Y:S02]  /*0360*/  S2UR UR5, SR_CgaSize ;  /* 0x00000000000579c3 */ /* 0x000ee40000008a00 */
[----:B---3--:R-:W-:-:S12]  /*0370*/  UIMAD UR5, UR5, -0xa0, URZ ;  /* 0xffffff60050578a4 */ /* 0x008fd8000f8e02ff */
[----:B------:R-:W3:Y:S01]  /*0380*/  LDCU UR5, c[0x0][UR5+0x2b0] ;  /* 0x00005600050577ac */ /* 0x000ee20008000800 */
[----:B------:R-:W4:Y:S01]  /*0390*/  S2R R163, SR_TID.X ;  /* 0x0000000000a37919 */ /* 0x000f220000002100 */
[----:B------:R-:W-:Y:S01]  /*03a0*/  PRMT R140, RZ, 0x7610, R140 ;  /* 0x00007610ff8c7816 */ /* 0x000fe2000000008c */
[----:B------:R-:W-:Y:S01]  /*03b0*/  UMOV UR12, 0x400 ;  /* 0x00000400000c7882 */ /* 0x000fe20000000000 */
[----:B------:R-:W5:Y:S01]  /*03c0*/  LDCU UR30, c[0x0][0x3a0] ;  /* 0x00007400ff1e77ac */ /* 0x000f620008000800 */
[----:B------:R-:W1:Y:S01]  /*03d0*/  S2UR UR4, SR_CTAID.X ;  /* 0x00000000000479c3 */ /* 0x000e620000002500 */
[----:B------:R-:W0:Y:S01]  /*03e0*/  LDCU.64 UR16, c[0x0][0x3a8] ;  /* 0x00007500ff1077ac */ /* 0x000e220008000a00 */
[----:B------:R-:W0:Y:S01]  /*03f0*/  LDCU UR9, c[0x0][0x3a4] ;  /* 0x00007480ff0977ac */ /* 0x000e220008000800 */
[----:B------:R-:W-:Y:S01]  /*0400*/  UMOV UR7, 0x1 ;  /* 0x0000000100077882 */ /* 0x000fe20000000000 */
[----:B------:R-:W0:Y:S01]  /*0410*/  LDCU.128 UR20, c[0x0][0x380] ;  /* 0x00007000ff1477ac */ /* 0x000e220008000c00 */
[----:B-12---:R-:W-:Y:S01]  /*0420*/  VIADD R0, R75, 0xff ;  /* 0x000000ff4b007836 */ /* 0x006fe20000000000 */
[----:B------:R-:W-:Y:S01]  /*0430*/  IABS R8, R74 ;  /* 0x0000004a00087213 */ /* 0x000fe20000000000 */
[----:B-----5:R-:W-:Y:S01]  /*0440*/  UIADD3 UR32, UPT, UPT, UR30, 0x3f, URZ ;  /* 0x0000003f1e207890 */ /* 0x020fe2000fffe0ff */
[----:B------:R-:W-:-:S02]  /*0450*/  IABS R134, R75 ;  /* 0x0000004b00867213 */ /* 0x000fc40000000000 */
[----:B------:R-:W-:Y:S01]  /*0460*/  SHF.R.S32.HI R3, RZ, 0x1f, R0 ;  /* 0x0000001fff037819 */ /* 0x000fe20000011400 */
[----:B------:R-:W-:Y:S01]  /*0470*/  UISETP.GT.AND UP1, UPT, UR32, 0x3f, UPT ;  /* 0x0000003f2000788c */ /* 0x000fe2000bf24270 */
[----:B------:R-:W-:Y:S02]  /*0480*/  I2FP.F32.U32 R5, UR4 ;  /* 0x0000000400057c45 */ /* 0x000fe40008201000 */
[----:B------:R-:W-:Y:S02]  /*0490*/  LEA.HI R3, R3, R0, RZ, 0x8 ;  /* 0x0000000003037211 */ /* 0x000fe400078f40ff */
[----:B----4-:R-:W-:Y:S01]  /*04a0*/  SHF.R.U32.HI R242, RZ, 0x6, R163 ;  /* 0x00000006fff27819 */ /* 0x010fe200000116a3 */
[----:B---3--:R-:W-:Y:S01]  /*04b0*/  FMUL R5, R5, UR5 ;  /* 0x0000000505057c20 */ /* 0x008fe20008400000 */
[----:B------:R-:W-:Y:S01]  /*04c0*/  SHF.R.S32.HI R3, RZ, 0x8, R3 ;  /* 0x00000008ff037819 */ /* 0x000fe20000011403 */
[----:B------:R-:W1:Y:S01]  /*04d0*/  S2UR UR5, SR_CgaCtaId ;  /* 0x00000000000579c3 */ /* 0x000e620000008800 */
[----:B------:R-:W-:Y:S01]  /*04e0*/  SGXT.U32 R242, R242, 0x1 ;  /* 0x00000001f2f2781a */ /* 0x000fe20000000000 */
[----:B------:R-:W-:Y:S01]  /*04f0*/  F2I.U32.TRUNC.NTZ R7, R5 ;  /* 0x0000000500077305 */ /* 0x000fe2000020f000 */
[----:B------:R-:W-:Y:S01]  /*0500*/  LOP3.LUT R164, R163, 0x3f, RZ, 0xc0, !PT ;  /* 0x0000003fa3a47812 */ /* 0x000fe200078ec0ff */
[----:B------:R-:W-:Y:S01]  /*0510*/  IMAD.SHL.U32 R4, R3, 0x8, RZ ;  /* 0x0000000803047824 */ /* 0x000fe200078e00ff */
[----:B------:R-:W-:-:S04]  /*0520*/  LOP3.LUT R238, R163, 0x7f, RZ, 0xc0, !PT ;  /* 0x0000007fa3ee7812 */ /* 0x000fc800078ec0ff */
[----:B------:R-:W-:-:S04]  /*0530*/  IABS R9, R4 ;  /* 0x0000000400097213 */ /* 0x000fc80000000000 */
[----:B------:R-:W2:Y:S01]  /*0540*/  I2F.RP R0, R9 ;  /* 0x0000000900007306 */ /* 0x000ea20000209400 */
[----:B-1----:R-:W-:Y:S02]  /*0550*/  ULEA UR12, UR5, UR12, 0x18 ;  /* 0x0000000c050c7291 */ /* 0x002fe4000f8ec0ff */
[----:B------:R-:W-:-:S05]  /*0560*/  USHF.L.U32 UR4, UR5, 0x7, URZ ;  /* 0x0000000705047899 */ /* 0x000fca00080006ff */
[----:B--2---:R-:W1:Y:S01]  /*0570*/  MUFU.RCP R0, R0 ;  /* 0x0000000000007308 */ /* 0x004e620000001000 */
[----:B------:R-:W-:Y:S02]  /*0580*/  UIADD3 UR10, UPT, UPT, UR12, 0x6000, URZ ;  /* 0x000060000c0a7890 */ /* 0x000fe4000fffe0ff */
[----:B------:R-:W-:Y:S01]  /*0590*/  ULOP3.LUT UR4, UR4, 0x80, URZ, 0xc0, !UPT ;  /* 0x0000008004047892 */ /* 0x000fe2000f8ec0ff */
[----:B-1----:R-:W-:Y:S01]  /*05a0*/  VIADD R2, R0, 0xffffffe ;  /* 0x0ffffffe00027836 */ /* 0x002fe20000000000 */
[----:B------:R-:W-:-:S03]  /*05b0*/  IABS R0, R7 ;  /* 0x0000000700007213 */ /* 0x000fc60000000000 */
[----:B------:R1:W2:Y:S02]  /*05c0*/  F2I.FTZ.U32.TRUNC.NTZ R3, R2 ;  /* 0x0000000200037305 */ /* 0x0002a4000021f000 */
[----:B-1----:R-:W-:Y:S02]  /*05d0*/  IMAD.MOV.U32 R2, RZ, RZ, RZ ;  /* 0x000000ffff027224 */ /* 0x002fe400078e00ff */
[----:B--2---:R-:W-:-:S04]  /*05e0*/  IMAD.MOV R6, RZ, RZ, -R3 ;  /* 0x000000ffff067224 */ /* 0x004fc800078e0a03 */
[----:B------:R-:W-:Y:S01]  /*05f0*/  IMAD R11, R6, R9, RZ ;  /* 0x00000009060b7224 */ /* 0x000fe200078e02ff */
[----:B------:R-:W-:-:S03]  /*0600*/  IABS R6, R4 ;  /* 0x0000000400067213 */ /* 0x000fc60000000000 */
[----:B------:R-:W-:-:S04]  /*0610*/  IMAD.HI.U32 R3, R3, R11, R2 ;  /* 0x0000000b03037227 */ /* 0x000fc800078e0002 */
[----:B------:R-:W-:Y:S02]  /*0620*/  IMAD.MOV R2, RZ, RZ, -R6 ;  /* 0x000000ffff027224 */ /* 0x000fe400078e0a06 */
[----:B------:R-:W-:-:S04]  /*0630*/  IMAD.HI.U32 R3, R3, R0, RZ ;  /* 0x0000000003037227 */ /* 0x000fc800078e00ff */
[----:B------:R-:W-:Y:S01]  /*0640*/  IMAD R0, R3, R2, R0 ;  /* 0x0000000203007224 */ /* 0x000fe200078e0200 */
[----:B------:R-:W-:Y:S04]  /*0650*/  BAR.SYNC.DEFER_BLOCKING 0x0 ;  /* 0x0000000000007b1d */ /* 0x000fe80000010000 */
[----:B------:R-:W-:-:S13]  /*0660*/  ISETP.GT.U32.AND P1, PT, R9, R0, PT ;  /* 0x000000000900720c */ /* 0x000fda0003f24070 */
[----:B------:R-:W-:Y:S02]  /*0670*/  @!P1 IMAD.IADD R0, R0, 0x1, -R9 ;  /* 0x0000000100009824 */ /* 0x000fe400078e0a09 */
[----:B------:R-:W-:Y:S01]  /*0680*/  @!P1 VIADD R3, R3, 0x1 ;  /* 0x0000000103039836 */ /* 0x000fe20000000000 */
[----:B------:R-:W-:Y:S02]  /*0690*/  ISETP.NE.AND P1, PT, R4, RZ, PT ;  /* 0x000000ff0400720c */ /* 0x000fe40003f25270 */
[----:B------:R-:W-:Y:S02]  /*06a0*/  ISETP.GE.U32.AND P0, PT, R0, R9, PT ;  /* 0x000000090000720c */ /* 0x000fe40003f06070 */
[----:B------:R-:W-:-:S04]  /*06b0*/  LOP3.LUT R0, R7, R4, RZ, 0x3c, !PT ;  /* 0x0000000407007212 */ /* 0x000fc800078e3cff */
[----:B------:R-:W-:Y:S01]  /*06c0*/  ISETP.GE.AND P2, PT, R0, RZ, PT ;  /* 0x000000ff0000720c */ /* 0x000fe20003f46270 */
[----:B------:R-:W-:-:S06]  /*06d0*/  VIADD R0, R74, 0x3f ;  /* 0x0000003f4a007836 */ /* 0x000fcc0000000000 */
[----:B------:R-:W-:-:S04]  /*06e0*/  @P0 VIADD R3, R3, 0x1 ;  /* 0x0000000103030836 */ /* 0x000fc80000000000 */
[----:B------:R-:W-:Y:S01]  /*06f0*/  IMAD.MOV.U32 R2, RZ, RZ, R3 ;  /* 0x000000ffff027224 */ /* 0x000fe200078e0003 */
[----:B------:R-:W-:-:S03]  /*0700*/  SHF.R.S32.HI R3, RZ, 0x1f, R0 ;  /* 0x0000001fff037819 */ /* 0x000fc60000011400 */
[----:B------:R-:W-:Y:S01]  /*0710*/  @!P2 IMAD.MOV R2, RZ, RZ, -R2 ;  /* 0x000000ffff02a224 */ /* 0x000fe200078e0a02 */
[----:B------:R-:W-:Y:S02]  /*0720*/  @!P1 LOP3.LUT R2, RZ, R4, RZ, 0x33, !PT ;  /* 0x00000004ff029212 */ /* 0x000fe400078e33ff */
[----:B------:R-:W-:-:S03]  /*0730*/  LEA.HI R3, R3, R0, RZ, 0x6 ;  /* 0x0000000003037211 */ /* 0x000fc600078f30ff */
[----:B------:R-:W-:-:S05]  /*0740*/  IMAD.SHL.U32 R10, R2, 0x8, RZ ;  /* 0x00000008020a7824 */ /* 0x000fca00078e00ff */
[----:B------:R-:W-:-:S04]  /*0750*/  LEA.HI.SX32 R3, R3, -R10, 0x1a ;  /* 0x8000000a03037211 */ /* 0x000fc800078fd2ff */
[----:B------:R-:W-:Y:S01]  /*0760*/  VIMNMX R11, PT, PT, R3, 0x8, PT ;  /* 0x00000008030b7848 */ /* 0x000fe20003fe0100 */
[----:B------:R-:W-:Y:S02]  /*0770*/  IMAD.MOV R3, RZ, RZ, -R2 ;  /* 0x000000ffff037224 */ /* 0x000fe400078e0a02 */
[----:B------:R-:W-:Y:S01]  /*0780*/  IMAD.MOV.U32 R2, RZ, RZ, R8 ;  /* 0x000000ffff027224 */ /* 0x000fe200078e0008 */
[----:B------:R-:W-:Y:S01]  /*0790*/  IABS R9, R11 ;  /* 0x0000000b00097213 */ /* 0x000fe20000000000 */
[----:B------:R-:W-:Y:S01]  /*07a0*/  IMAD R12, R4, R3, R7 ;  /* 0x00000003040c7224 */ /* 0x000fe200078e0207 */
[----:B------:R-:W-:Y:S01]  /*07b0*/  ISETP.NE.AND P2, PT, R11, RZ, PT ;  /* 0x000000ff0b00720c */ /* 0x000fe20003f45270 */
[----:B------:R-:W-:Y:S01]  /*07c0*/  IMAD.MOV.U32 R4, RZ, RZ, RZ ;  /* 0x000000ffff047224 */ /* 0x000fe200078e00ff */
[----:B------:R-:W1:Y:S08]  /*07d0*/  I2F.RP R0, R9 ;  /* 0x0000000900007306 */ /* 0x000e700000209400 */
[----:B------:R-:W2:Y:S08]  /*07e0*/  I2F.RP R3, R2 ;  /* 0x0000000200037306 */ /* 0x000eb00000209400 */
[----:B-1----:R-:W1:Y:S08]  /*07f0*/  MUFU.RCP R0, R0 ;  /* 0x0000000000007308 */ /* 0x002e700000001000 */
[----:B--2---:R-:W-:Y:S01]  /*0800*/  MUFU.RCP R3, R3 ;  /* 0x0000000300037308 */ /* 0x004fe20000001000 */
[----:B-1----:R-:W-:Y:S01]  /*0810*/  VIADD R5, R0, 0xffffffe ;  /* 0x0ffffffe00057836 */ /* 0x002fe20000000000 */
[----:B------:R-:W-:-:S06]  /*0820*/  IABS R0, R12 ;  /* 0x0000000c00007213 */ /* 0x000fcc0000000000 */
[----:B------:R-:W1:Y:S02]  /*0830*/  F2I.FTZ.U32.TRUNC.NTZ R5, R5 ;  /* 0x0000000500057305 */ /* 0x000e64000021f000 */
[----:B-1----:R-:W-:-:S04]  /*0840*/  IMAD.MOV R6, RZ, RZ, -R5 ;  /* 0x000000ffff067224 */ /* 0x002fc800078e0a05 */
[----:B------:R-:W-:Y:S01]  /*0850*/  IMAD R7, R6, R9, RZ ;  /* 0x0000000906077224 */ /* 0x000fe200078e02ff */
[----:B------:R-:W-:-:S03]  /*0860*/  IABS R6, R11 ;  /* 0x0000000b00067213 */ /* 0x000fc60000000000 */
[----:B------:R-:W-:Y:S02]  /*0870*/  IMAD.HI.U32 R4, R5, R7, R4 ;  /* 0x0000000705047227 */ /* 0x000fe400078e0004 */
[----:B------:R-:W1:Y:S02]  /*0880*/  LDS R7, [UR12] ;  /* 0x0000000cff077984 */ /* 0x000e640008000800 */
[----:B------:R-:W-:Y:S02]  /*0890*/  IMAD.MOV.U32 R5, RZ, RZ, R0 ;  /* 0x000000ffff057224 */ /* 0x000fe400078e0000 */
[----:B------:R-:W-:Y:S02]  /*08a0*/  IMAD.MOV R0, RZ, RZ, -R6 ;  /* 0x000000ffff007224 */ /* 0x000fe400078e0a06 */
[----:B------:R-:W-:Y:S01]  /*08b0*/  IMAD.HI.U32 R4, R4, R5, RZ ;  /* 0x0000000504047227 */ /* 0x000fe200078e00ff */
[----:B------:R-:W2:Y:S03]  /*08c0*/  I2F.RP R6, R134 ;  /* 0x0000008600067306 */ /* 0x000ea60000209400 */
[----:B------:R-:W-:-:S02]  /*08d0*/  IMAD R0, R4, R0, R5 ;  /* 0x0000000004007224 */ /* 0x000fc400078e0205 */
[----:B------:R-:W-:Y:S01]  /*08e0*/  VIADD R5, R3, 0xffffffe ;  /* 0x0ffffffe03057836 */ /* 0x000fe20000000000 */
[----:B------:R-:W-:Y:S01]  /*08f0*/  SHF.R.U32.HI R3, RZ, 0x5, R163 ;  /* 0x00000005ff037819 */ /* 0x000fe200000116a3 */
[----:B------:R-:W-:Y:S01]  /*0900*/  BAR.SYNC.DEFER_BLOCKING 0x0 ;  /* 0x0000000000007b1d */ /* 0x000fe20000010000 */
[----:B------:R-:W-:Y:S02]  /*0910*/  ISETP.GT.U32.AND P0, PT, R9, R0, PT ;  /* 0x000000000900720c */ /* 0x000fe40003f04070 */
[----:B------:R-:W-:-:S03]  /*0920*/  R2UR UR8, R3 ;  /* 0x00000000030872ca */ /* 0x000fc600000e0000 */
[----:B------:R-:W3:Y:S08]  /*0930*/  F2I.FTZ.U32.TRUNC.NTZ R5, R5 ;  /* 0x0000000500057305 */ /* 0x000ef0000021f000 */
[----:B--2---:R-:W2:Y:S01]  /*0940*/  MUFU.RCP R6, R6 ;  /* 0x0000000600067308 */ /* 0x004ea20000001000 */
[----:B------:R-:W-:Y:S02]  /*0950*/  @!P0 IMAD.IADD R0, R0, 0x1, -R9 ;  /* 0x0000000100008824 */ /* 0x000fe400078e0a09 */
[----:B------:R-:W-:Y:S01]  /*0960*/  @!P0 VIADD R4, R4, 0x1 ;  /* 0x0000000104048836 */ /* 0x000fe20000000000 */
[----:B------:R-:W-:-:S02]  /*0970*/  PLOP3.LUT P0, PT, PT, PT, UP1, 0x80, 0x8 ;  /* 0x000000000008781c */ /* 0x000fc40003f0f018 */
[----:B------:R-:W-:Y:S01]  /*0980*/  ISETP.GE.U32.AND P1, PT, R0, R9, PT ;  /* 0x000000090000720c */ /* 0x000fe20003f26070 */
[----:B---3--:R-:W-:Y:S01]  /*0990*/  IMAD.MOV R9, RZ, RZ, -R5 ;  /* 0x000000ffff097224 */ /* 0x008fe200078e0a05 */
[----:B------:R-:W-:-:S04]  /*09a0*/  LOP3.LUT R0, R12, R11, RZ, 0x3c, !PT ;  /* 0x0000000b0c007212 */ /* 0x000fc800078e3cff */
[----:B------:R-:W-:Y:S02]  /*09b0*/  ISETP.GE.AND P3, PT, R0, RZ, PT ;  /* 0x000000ff0000720c */ /* 0x000fe40003f66270 */
[----:B------:R-:W-:Y:S02]  /*09c0*/  SHF.R.U32.HI R0, RZ, 0x6, R163 ;  /* 0x00000006ff007819 */ /* 0x000fe400000116a3 */
[----:B-1----:R-:W-:Y:S01]  /*09d0*/  R2UR UR13, R7 ;  /* 0x00000000070d72ca */ /* 0x002fe200000e0000 */
[----:B--2---:R-:W-:Y:S01]  /*09e0*/  VIADD R16, R6, 0xffffffe ;  /* 0x0ffffffe06107836 */ /* 0x004fe20000000000 */
[----:B------:R-:W-:Y:S01]  /*09f0*/  SGXT.U32 R0, R0, 0x1 ;  /* 0x000000010000781a */ /* 0x000fe20000000000 */
[----:B------:R-:W-:Y:S02]  /*0a00*/  @P1 VIADD R4, R4, 0x1 ;  /* 0x0000000104041836 */ /* 0x000fe40000000000 */
[----:B------:R1:W2:Y:S01]  /*0a10*/  F2I.FTZ.U32.TRUNC.NTZ R17, R16 ;  /* 0x0000001000117305 */ /* 0x0002a2000021f000 */
[----:B------:R-:W-:Y:S01]  /*0a20*/  ISETP.LT.AND P0, PT, R0, UR30, P0 ;  /* 0x0000001e00007c0c */ /* 0x000fe20008701270 */
[----:B------:R-:W-:-:S02]  /*0a30*/  IMAD.MOV.U32 R6, RZ, RZ, R4 ;  /* 0x000000ffff067224 */ /* 0x000fc400078e0004 */
[----:B------:R-:W-:Y:S02]  /*0a40*/  IMAD R7, R9, R2, RZ ;  /* 0x0000000209077224 */ /* 0x000fe400078e02ff */
[----:B------:R-:W-:Y:S01]  /*0a50*/  @!P3 IMAD.MOV R6, RZ, RZ, -R6 ;  /* 0x000000ffff06b224 */ /* 0x000fe200078e0a06 */
[----:B------:R-:W-:Y:S01]  /*0a60*/  @!P2 LOP3.LUT R6, RZ, R11, RZ, 0x33, !PT ;  /* 0x0000000bff06a212 */ /* 0x000fe200078e33ff */
[----:B------:R-:W-:Y:S02]  /*0a70*/  IMAD.MOV.U32 R4, RZ, RZ, RZ ;  /* 0x000000ffff047224 */ /* 0x000fe400078e00ff */
[----:B-1----:R-:W-:Y:S01]  /*0a80*/  IMAD.MOV.U32 R16, RZ, RZ, RZ ;  /* 0x000000ffff107224 */ /* 0x002fe200078e00ff */
[----:B------:R-:W-:Y:S01]  /*0a90*/  LEA R3, R6, UR4, 0x8 ;  /* 0x0000000406037c11 */ /* 0x000fe2000f8e40ff */
[----:B------:R-:W-:Y:S01]  /*0aa0*/  USHF.L.U32 UR4, UR8, 0x15, URZ ;  /* 0x0000001508047899 */ /* 0x000fe200080006ff */
[----:B--2---:R-:W-:Y:S02]  /*0ab0*/  IMAD.MOV R13, RZ, RZ, -R17 ;  /* 0x000000ffff0d7224 */ /* 0x004fe400078e0a11 */
[----:B------:R-:W-:Y:S01]  /*0ac0*/  LOP3.LUT R0, R3, R242, RZ, 0xfc, !PT ;  /* 0x000000f203007212 */ /* 0x000fe200078efcff */
[----:B------:R-:W-:Y:S01]  /*0ad0*/  IMAD.HI.U32 R3, R5, R7, R4 ;  /* 0x0000000705037227 */ /* 0x000fe200078e0004 */
[----:B------:R-:W-:-:S02]  /*0ae0*/  ULOP3.LUT UR4, UR4, 0x600000, URZ, 0xc0, !UPT ;  /* 0x0060000004047892 */ /* 0x000fc4000f8ec0ff */
[C---:B------:R-:W-:Y:S01]  /*0af0*/  LOP3.LUT R226, R0.reuse, 0x4, RZ, 0xfc, !PT ;  /* 0x0000000400e27812 */ /* 0x040fe200078efcff */
[----:B------:R-:W-:Y:S01]  /*0b00*/  IMAD R9, R13, R134, RZ ;  /* 0x000000860d097224 */ /* 0x000fe200078e02ff */
[C---:B------:R-:W-:Y:S01]  /*0b10*/  LOP3.LUT R225, R0.reuse, 0x6, RZ, 0xfc, !PT ;  /* 0x0000000600e17812 */ /* 0x040fe200078efcff */
[----:B------:R-:W-:Y:S01]  /*0b20*/  IMAD.MOV R4, RZ, RZ, -R6 ;  /* 0x000000ffff047224 */ /* 0x000fe200078e0a06 */
[----:B------:R-:W-:Y:S01]  /*0b30*/  LOP3.LUT R222, R0, 0xc, RZ, 0xfc, !PT ;  /* 0x0000000c00de7812 */ /* 0x000fe200078efcff */
[----:B------:R-:W-:Y:S01]  /*0b40*/  IMAD.HI.U32 R16, R17, R9, R16 ;  /* 0x0000000911107227 */ /* 0x000fe200078e0010 */
[----:B------:R-:W-:Y:S02]  /*0b50*/  IABS R9, R226 ;  /* 0x000000e200097213 */ /* 0x000fe40000000000 */
[----:B------:R-:W-:Y:S01]  /*0b60*/  IABS R125, R225 ;  /* 0x000000e1007d7213 */ /* 0x000fe20000000000 */
[----:B------:R-:W-:Y:S01]  /*0b70*/  IMAD R4, R11, R4, R12 ;  /* 0x000000040b047224 */ /* 0x000fe200078e020c */
[----:B------:R-:W-:Y:S01]  /*0b80*/  IABS R13, R222 ;  /* 0x000000de000d7213 */ /* 0x000fe20000000000 */
[----:B------:R-:W-:Y:S01]  /*0b90*/  IMAD.HI.U32 R7, R16, R9, RZ ;  /* 0x0000000910077227 */ /* 0x000fe200078e00ff */
[----:B------:R-:W-:-:S02]  /*0ba0*/  LOP3.LUT R221, R0, 0xe, RZ, 0xfc, !PT ;  /* 0x0000000e00dd7812 */ /* 0x000fc400078efcff */
[----:B------:R-:W-:Y:S01]  /*0bb0*/  IABS R129, R0 ;  /* 0x0000000000817213 */ /* 0x000fe20000000000 */
[----:B------:R-:W-:Y:S01]  /*0bc0*/  IMAD.MOV R7, RZ, RZ, -R7 ;  /* 0x000000ffff077224 */ /* 0x000fe200078e0a07 */
[----:B------:R-:W-:Y:S01]  /*0bd0*/  LOP3.LUT R227, R0, 0x2, RZ, 0xfc, !PT ;  /* 0x0000000200e37812 */ /* 0x000fe200078efcff */
[----:B------:R-:W-:Y:S01]  /*0be0*/  IMAD.HI.U32 R8, R16, R125, RZ ;  /* 0x0000007d10087227 */ /* 0x000fe200078e00ff */
[----:B------:R-:W-:Y:S02]  /*0bf0*/  IABS R121, R221 ;  /* 0x000000dd00797213 */ /* 0x000fe40000000000 */
[----:B------:R-:W-:Y:S01]  /*0c00*/  IABS R127, R227 ;  /* 0x000000e3007f7213 */ /* 0x000fe20000000000 */
[----:B------:R-:W-:Y:S01]  /*0c10*/  IMAD R126, R134, R7, R9 ;  /* 0x00000007867e7224 */ /* 0x000fe200078e0209 */
[C---:B------:R-:W-:Y:S01]  /*0c20*/  LOP3.LUT R224, R0.reuse, 0x8, RZ, 0xfc, !PT ;  /* 0x0000000800e07812 */ /* 0x040fe200078efcff */
[----:B------:R-:W-:Y:S01]  /*0c30*/  IMAD.MOV R8, RZ, RZ, -R8 ;  /* 0x000000ffff087224 */ /* 0x000fe200078e0a08 */
[----:B------:R-:W-:Y:S01]  /*0c40*/  LOP3.LUT R216, R0, 0x18, RZ, 0xfc, !PT ;  /* 0x0000001800d87812 */ /* 0x000fe200078efcff */
[----:B------:R-:W-:Y:S01]  /*0c50*/  IMAD.HI.U32 R7, R16, R13, RZ ;  /* 0x0000000d10077227 */ /* 0x000fe200078e00ff */
[----:B------:R-:W-:Y:S01]  /*0c60*/  IABS R11, R224 ;  /* 0x000000e0000b7213 */ /* 0x000fe20000000000 */
[----:B------:R1:W-:Y:S01]  /*0c70*/  STL [R1+0xf4], R227 ;  /* 0x0000f4e301007387 */ /* 0x0003e20000100800 */
[----:B------:R-:W-:Y:S01]  /*0c80*/  LOP3.LUT R223, R0, 0xa, RZ, 0xfc, !PT ;  /* 0x0000000a00df7812 */ /* 0x000fe200078efcff */
[----:B------:R-:W-:Y:S01]  /*0c90*/  IMAD.HI.U32 R5, R16, R129, RZ ;  /* 0x0000008110057227 */ /* 0x000fe200078e00ff */
[----:B------:R-:W-:Y:S01]  /*0ca0*/  LOP3.LUT R217, R0, 0x16, RZ, 0xfc, !PT ;  /* 0x0000001600d97812 */ /* 0x000fe200078efcff */
[----:B------:R1:W-:Y:S01]  /*0cb0*/  STL [R1+0xf0], R226 ;  /* 0x0000f0e201007387 */ /* 0x0003e20000100800 */
[----:B------:R-:W-:Y:S01]  /*0cc0*/  IABS R123, R223 ;  /* 0x000000df007b7213 */ /* 0x000fe20000000000 */
[----:B------:R-:W-:Y:S01]  /*0cd0*/  IMAD R125, R134, R8, R125 ;  /* 0x00000008867d7224 */ /* 0x000fe200078e027d */
[----:B------:R-:W-:Y:S01]  /*0ce0*/  IABS R117, R217 ;  /* 0x000000d900757213 */ /* 0x000fe20000000000 */
[----:B------:R-:W-:Y:S01]  /*0cf0*/  IMAD.MOV R7, RZ, RZ, -R7 ;  /* 0x000000ffff077224 */ /* 0x000fe200078e0a07 */
[----:B------:R-:W-:Y:S01]  /*0d00*/  LOP3.LUT R218, R0, 0x14, RZ, 0xfc, !PT ;  /* 0x0000001400da7812 */ /* 0x000fe200078efcff */
[----:B------:R-:W-:Y:S01]  /*0d10*/  IMAD.HI.U32 R8, R16, R121, RZ ;  /* 0x0000007910087227 */ /* 0x000fe200078e00ff */
[C---:B------:R-:W-:Y:S01]  /*0d20*/  LOP3.LUT R212, R0.reuse, 0x20, RZ, 0xfc, !PT ;  /* 0x0000002000d47812 */ /* 0x040fe200078efcff */
[----:B------:R1:W-:Y:S01]  /*0d30*/  STL [R1+0xec], R225 ;  /* 0x0000ece101007387 */ /* 0x0003e20000100800 */
[C---:B------:R-:W-:Y:S01]  /*0d40*/  LOP3.LUT R219, R0.reuse, 0x12, RZ, 0xfc, !PT ;  /* 0x0000001200db7812 */ /* 0x040fe200078efcff */
[----:B------:R-:W-:Y:S01]  /*0d50*/  IMAD.MOV R5, RZ, RZ, -R5 ;  /* 0x000000ffff057224 */ /* 0x000fe200078e0a05 */
[----:B------:R-:W-:Y:S01]  /*0d60*/  LOP3.LUT R211, R0, 0x22, RZ, 0xfc, !PT ;  /* 0x0000002200d37812 */ /* 0x000fe200078efcff */
[----:B------:R-:W-:Y:S01]  /*0d70*/  IMAD.HI.U32 R6, R16, R127, RZ ;  /* 0x0000007f10067227 */ /* 0x000fe200078e00ff */
[----:B------:R-:W-:Y:S01]  /*0d80*/  IABS R119, R219 ;  /* 0x000000db00777213 */ /* 0x000fe20000000000 */
[----:B------:R1:W-:Y:S01]  /*0d90*/  STL [R1+0xe8], R224 ;  /* 0x0000e8e001007387 */ /* 0x0003e20000100800 */
[----:B------:R-:W-:Y:S01]  /*0da0*/  IABS R111, R211 ;  /* 0x000000d3006f7213 */ /* 0x000fe20000000000 */
[----:B------:R-:W-:Y:S01]  /*0db0*/  IMAD R122, R134, R7, R13 ;  /* 0x00000007867a7224 */ /* 0x000fe200078e020d */
[----:B------:R-:W-:Y:S01]  /*0dc0*/  IABS R13, R216 ;  /* 0x000000d8000d7213 */ /* 0x000fe20000000000 */
[----:B------:R-:W-:Y:S01]  /*0dd0*/  IMAD.MOV R8, RZ, RZ, -R8 ;  /* 0x000000ffff087224 */ /* 0x000fe200078e0a08 */
[----:B------:R-:W-:Y:S01]  /*0de0*/  LOP3.LUT R214, R0, 0x1c, RZ, 0xfc, !PT ;  /* 0x0000001c00d67812 */ /* 0x000fe200078efcff */
[----:B------:R-:W-:Y:S01]  /*0df0*/  IMAD R129, R134, R5, R129 ;  /* 0x0000000586817224 */ /* 0x000fe200078e0281 */
[C---:B------:R-:W-:Y:S01]  /*0e00*/  LOP3.LUT R206, R0.reuse, 0x2c, RZ, 0xfc, !PT ;  /* 0x0000002c00ce7812 */ /* 0x040fe200078efcff */
[----:B------:R-:W-:Y:S01]  /*0e10*/  IMAD.MOV R6, RZ, RZ, -R6 ;  /* 0x000000ffff067224 */ /* 0x000fe200078e0a06 */
[----:B------:R-:W-:Y:S01]  /*0e20*/  LOP3.LUT R213, R0, 0x1e, RZ, 0xfc, !PT ;  /* 0x0000001e00d57812 */ /* 0x000fe200078efcff */
[----:B------:R-:W-:Y:S01]  /*0e30*/  IMAD.HI.U32 R5, R16, R11, RZ ;  /* 0x0000000b10057227 */ /* 0x000fe200078e00ff */
[----:B------:R-:W-:Y:S01]  /*0e40*/  LOP3.LUT R207, R0, 0x2a, RZ, 0xfc, !PT ;  /* 0x0000002a00cf7812 */ /* 0x000fe200078efcff */
[----:B------:R1:W-:Y:S01]  /*0e50*/  STL [R1+0xfc], R223 ;  /* 0x0000fcdf01007387 */ /* 0x0003e20000100800 */
[----:B------:R-:W-:Y:S01]  /*0e60*/  IABS R113, R213 ;  /* 0x000000d500717213 */ /* 0x000fe20000000000 */
[----:B------:R-:W-:Y:S01]  /*0e70*/  IMAD R121, R134, R8, R121 ;  /* 0x0000000886797224 */ /* 0x000fe200078e0279 */
[----:B------:R-:W-:Y:S01]  /*0e80*/  IABS R107, R207 ;  /* 0x000000cf006b7213 */ /* 0x000fe20000000000 */
[----:B------:R-:W-:Y:S01]  /*0e90*/  IMAD.HI.U32 R8, R16, R13, RZ ;  /* 0x0000000d10087227 */ /* 0x000fe200078e00ff */
[C---:B------:R-:W-:Y:S01]  /*0ea0*/  LOP3.LUT R208, R0.reuse, 0x28, RZ, 0xfc, !PT ;  /* 0x0000002800d07812 */ /* 0x040fe200078efcff */
[----:B------:R1:W-:Y:S01]  /*0eb0*/  STL [R1+0xf8], R222 ;  /* 0x0000f8de01007387 */ /* 0x0003e20000100800 */
[----:B------:R-:W-:Y:S01]  /*0ec0*/  LOP3.LUT R202, R0, 0x34, RZ, 0xfc, !PT ;  /* 0x0000003400ca7812 */ /* 0x000fe200078efcff */
[----:B------:R-:W-:Y:S01]  /*0ed0*/  IMAD R127, R134, R6, R127 ;  /* 0x00000006867f7224 */ /* 0x000fe200078e027f */
[C---:B------:R-:W-:Y:S01]  /*0ee0*/  LOP3.LUT R209, R0.reuse, 0x26, RZ, 0xfc, !PT ;  /* 0x0000002600d17812 */ /* 0x040fe200078efcff */
[----:B------:R-:W-:Y:S01]  /*0ef0*/  IMAD.MOV R5, RZ, RZ, -R5 ;  /* 0x000000ffff057224 */ /* 0x000fe200078e0a05 */
[----:B------:R-:W-:Y:S01]  /*0f00*/  LOP3.LUT R201, R0, 0x36, RZ, 0xfc, !PT ;  /* 0x0000003600c97812 */ /* 0x000fe200078efcff */
[----:B------:R-:W-:Y:S01]  /*0f10*/  IMAD.HI.U32 R6, R16, R123, RZ ;  /* 0x0000007b10067227 */ /* 0x000fe200078e00ff */
[----:B------:R-:W-:Y:S01]  /*0f20*/  IABS R109, R209 ;  /* 0x000000d1006d7213 */ /* 0x000fe20000000000 */
[----:B------:R1:W-:Y:S01]  /*0f30*/  STL [R1+0xe4], R221 ;  /* 0x0000e4dd01007387 */ /* 0x0003e20000100800 */
[----:B------:R-:W-:Y:S01]  /*0f40*/  IABS R101, R201 ;  /* 0x000000c900657213 */ /* 0x000fe20000000000 */
[----:B------:R-:W-:Y:S01]  /*0f50*/  IMAD.MOV R8, RZ, RZ, -R8 ;  /* 0x000000ffff087224 */ /* 0x000fe200078e0a08 */
[----:B------:R-:W-:Y:S01]  /*0f60*/  LOP3.LUT R220, R0, 0x10, RZ, 0xfc, !PT ;  /* 0x0000001000dc7812 */ /* 0x000fe200078efcff */
[----:B------:R-:W-:Y:S01]  /*0f70*/  IMAD.HI.U32 R7, R16, R117, RZ ;  /* 0x0000007510077227 */ /* 0x000fe200078e00ff */
[----:B------:R-:W-:-:S02]  /*0f80*/  LOP3.LUT R204, R0, 0x30, RZ, 0xfc, !PT ;  /* 0x0000003000cc7812 */ /* 0x000fc400078efcff */
[----:B------:R-:W-:Y:S01]  /*0f90*/  IABS R15, R220 ;  /* 0x000000dc000f7213 */ /* 0x000fe20000000000 */
[----:B------:R-:W-:Y:S01]  /*0fa0*/  IMAD R124, R134, R5, R11 ;  /* 0x00000005867c7224 */ /* 0x000fe200078e020b */
[----:B------:R-:W-:Y:S01]  /*0fb0*/  IABS R11, R218 ;  /* 0x000000da000b7213 */ /* 0x000fe20000000000 */
[----:B------:R-:W-:Y:S01]  /*0fc0*/  IMAD.MOV R6, RZ, RZ, -R6 ;  /* 0x000000ffff067224 */ /* 0x000fe200078e0a06 */
[----:B------:R-:W-:Y:S01]  /*0fd0*/  LOP3.LUT R196, R0, 0x40, RZ, 0xfc, !PT ;  /* 0x0000004000c47812 */ /* 0x000fe200078efcff */
[----:B------:R-:W-:Y:S01]  /*0fe0*/  IMAD R116, R134, R8, R13 ;  /* 0x0000000886747224 */ /* 0x000fe200078e020d */
[----:B------:R-:W-:Y:S01]  /*0ff0*/  IABS R13, R212 ;  /* 0x000000d4000d7213 */ /* 0x000fe20000000000 */
[----:B------:R-:W-:Y:S01]  /*1000*/  IMAD.MOV R7, RZ, RZ, -R7 ;  /* 0x000000ffff077224 */ /* 0x000fe200078e0a07 */
[----:B------:R-:W-:Y:S01]  /*1010*/  LOP3.LUT R203, R0, 0x32, RZ, 0xfc, !PT ;  /* 0x0000003200cb7812 */ /* 0x000fe200078efcff */
[----:B------:R-:W-:Y:S01]  /*1020*/  IMAD R123, R134, R6, R123 ;  /* 0x00000006867b7224 */ /* 0x000fe200078e027b */
        /* <DEDUP_REMOVED lines=8> */
[----:B------:R-:W-:Y:S01]  /*10b0*/  IABS R97, R197 ;  /* 0x000000c500617213 */ /* 0x000fe20000000000 */
[----:B------:R1:W-:Y:S01]  /*10c0*/  STL [R1+0xdc], R219 ;  /* 0x0000dcdb01007387 */ /* 0x0003e20000100800 */
[C---:B------:R-:W-:Y:S01]  /*10d0*/  LOP3.LUT R198, R0.reuse, 0x3c, RZ, 0xfc, !PT ;  /* 0x0000003c00c67812 */ /* 0x040fe200078efcff */
        /* <DEDUP_REMOVED lines=11> */
[----:B------:R-:W-:Y:S01]  /*1190*/  LOP3.LUT R205, R0, 0x2e, RZ, 0xfc, !PT ;  /* 0x0000002e00cd7812 */ /* 0x000fe200078efcff */
[C---:B------:R-:W-:Y:S01]  /*11a0*/  IMAD R118, R134.reuse, R6, R11 ;  /* 0x0000000686767224 */ /* 0x040fe200078e020b */
[----:B------:R-:W-:Y:S01]  /*11b0*/  IABS R11, R214 ;  /* 0x000000d6000b7213 */ /* 0x000fe20000000000 */
[----:B------:R-:W-:Y:S01]  /*11c0*/  IMAD.MOV R5, RZ, RZ, -R5 ;  /* 0x000000ffff057224 */ /* 0x000fe200078e0a05 */
[----:B------:R-:W-:Y:S01]  /*11d0*/  IABS R91, R191 ;  /* 0x000000bf005b7213 */ /* 0x000fe20000000000 */
[----:B------:R-:W-:Y:S01]  /*11e0*/  IMAD R112, R134, R7, R13 ;  /* 0x0000000786707224 */ /* 0x000fe200078e020d */
[----:B------:R-:W-:Y:S01]  /*11f0*/  IABS R13, R206 ;  /* 0x000000ce000d7213 */ /* 0x000fe20000000000 */
[----:B------:R-:W-:Y:S01]  /*1200*/  IMAD.MOV R8, RZ, RZ, -R8 ;  /* 0x000000ffff087224 */ /* 0x000fe200078e0a08 */
[----:B------:R-:W-:Y:S01]  /*1210*/  LOP3.LUT R194, R0, 0x44, RZ, 0xfc, !PT ;  /* 0x0000004400c27812 */ /* 0x000fe200078efcff */
[----:B------:R-:W-:Y:S01]  /*1220*/  IMAD R119, R134, R5, R119 ;  /* 0x0000000586777224 */ /* 0x000fe200078e0277 */
[----:B------:R-:W-:Y:S01]  /*1230*/  IABS R105, R205 ;  /* 0x000000cd00697213 */ /* 0x000fe20000000000 */
[----:B------:R-:W-:Y:S01]  /*1240*/  IMAD.HI.U32 R5, R16, R11, RZ ;  /* 0x0000000b10057227 */ /* 0x000fe200078e00ff */
[C---:B------:R-:W-:Y:S01]  /*1250*/  LOP3.LUT R186, R0.reuse, 0x54, RZ, 0xfc, !PT ;  /* 0x0000005400ba7812 */ /* 0x040fe200078efcff */
[----:B------:R1:W-:Y:S01]  /*1260*/  STL [R1+0xd0], R216 ;  /* 0x0000d0d801007387 */ /* 0x0003e20000100800 */
[----:B------:R-:W-:Y:S01]  /*1270*/  LOP3.LUT R193, R0, 0x46, RZ, 0xfc, !PT ;  /* 0x0000004600c17812 */ /* 0x000fe200078efcff */
[----:B------:R-:W-:Y:S01]  /*1280*/  IMAD R111, R134, R8, R111 ;  /* 0x00000008866f7224 */ /* 0x000fe200078e026f */
[----:B------:R-:W-:Y:S01]  /*1290*/  LOP3.LUT R200, R0, 0x38, RZ, 0xfc, !PT ;  /* 0x0000003800c87812 */ /* 0x000fe200078efcff */
[----:B------:R-:W-:Y:S01]  /*12a0*/  IMAD.HI.U32 R8, R16, R13, RZ ;  /* 0x0000000d10087227 */ /* 0x000fe200078e00ff */
[----:B------:R-:W-:Y:S01]  /*12b0*/  IABS R93, R193 ;  /* 0x000000c1005d7213 */ /* 0x000fe20000000000 */
[----:B------:R1:W-:Y:S01]  /*12c0*/  STL [R1+0xcc], R215 ;  /* 0x0000ccd701007387 */ /* 0x0003e20000100800 */
[C---:B------:R-:W-:Y:S01]  /*12d0*/  LOP3.LUT R181, R0.reuse, 0x5e, RZ, 0xfc, !PT ;  /* 0x0000005e00b57812 */ /* 0x040fe200078efcff */
[----:B------:R-:W-:Y:S01]  /*12e0*/  IMAD.MOV R5, RZ, RZ, -R5 ;  /* 0x000000ffff057224 */ /* 0x000fe200078e0a05 */
[----:B------:R-:W-:Y:S01]  /*12f0*/  LOP3.LUT R188, R0, 0x50, RZ, 0xfc, !PT ;  /* 0x0000005000bc7812 */ /* 0x000fe200078efcff */
[----:B------:R-:W-:Y:S01]  /*1300*/  IMAD.HI.U32 R6, R16, R113, RZ ;  /* 0x0000007110067227 */ /* 0x000fe200078e00ff */
[----:B------:R-:W-:Y:S01]  /*1310*/  LOP3.LUT R195, R0, 0x42, RZ, 0xfc, !PT ;  /* 0x0000004200c37812 */ /* 0x000fe200078efcff */
[----:B------:R1:W-:Y:S01]  /*1320*/  STL [R1+0xc8], R214 ;  /* 0x0000c8d601007387 */ /* 0x0003e20000100800 */
[----:B------:R-:W-:Y:S01]  /*1330*/  IABS R81, R181 ;  /* 0x000000b500517213 */ /* 0x000fe20000000000 */
[----:B------:R-:W-:Y:S01]  /*1340*/  IMAD.MOV R8, RZ, RZ, -R8 ;  /* 0x000000ffff087224 */ /* 0x000fe200078e0a08 */
[----:B------:R-:W-:Y:S01]  /*1350*/  IABS R95, R195 ;  /* 0x000000c3005f7213 */ /* 0x000fe20000000000 */
[----:B------:R-:W-:Y:S01]  /*1360*/  IMAD.HI.U32 R7, R16, R107, RZ ;  /* 0x0000006b10077227 */ /* 0x000fe200078e00ff */
[C---:B------:R-:W-:Y:S01]  /*1370*/  LOP3.LUT R189, R0.reuse, 0x4e, RZ, 0xfc, !PT ;  /* 0x0000004e00bd7812 */ /* 0x040fe200078efcff */
        /* <DEDUP_REMOVED lines=11> */
[----:B------:R-:W-:Y:S01]  /*1430*/  LOP3.LUT R184, R0, 0x58, RZ, 0xfc, !PT ;  /* 0x0000005800b87812 */ /* 0x000fe200078efcff */
[----:B------:R-:W-:Y:S01]  /*1440*/  IMAD.HI.U32 R6, R16, R11, RZ ;  /* 0x0000000b10067227 */ /* 0x000fe200078e00ff */
[----:B------:R-:W-:Y:S01]  /*1450*/  IABS R87, R187 ;  /* 0x000000bb00577213 */ /* 0x000fe20000000000 */
[----:B------:R1:W-:Y:S01]  /*1460*/  STL [R1+0xc0], R212 ;  /* 0x0000c0d401007387 */ /* 0x0003e20000100800 */
[----:B------:R-:W-:Y:S01]  /*1470*/  LOP3.LUT R185, R0, 0x56, RZ, 0xfc, !PT ;  /* 0x0000005600b97812 */ /* 0x000fe200078efcff */
[----:B------:R-:W-:Y:S01]  /*1480*/  IMAD R107, R134, R7, R107 ;  /* 0x00000007866b7224 */ /* 0x000fe200078e026b */
[----:B------:R-:W-:Y:S01]  /*1490*/  LOP3.LUT R182, R0, 0x5c, RZ, 0xfc, !PT ;  /* 0x0000005c00b67812 */ /* 0x000fe200078efcff */
[----:B------:R-:W-:Y:S01]  /*14a0*/  IMAD.HI.U32 R7, R16, R13, RZ ;  /* 0x0000000d10077227 */ /* 0x000fe200078e00ff */
[----:B------:R1:W-:Y:S01]  /*14b0*/  STL [R1+0xbc], R211 ;  /* 0x0000bcd301007387 */ /* 0x0003e20000100800 */
[----:B------:R-:W-:-:S02]  /*14c0*/  IABS R85, R185 ;  /* 0x000000b900557213 */ /* 0x000fc40000000000 */
[----:B------:R-:W-:Y:S01]  /*14d0*/  IMAD.MOV R6, RZ, RZ, -R6 ;  /* 0x000000ffff067224 */ /* 0x000fe200078e0a06 */
[----:B------:R1:W-:Y:S01]  /*14e0*/  STL [R1+0xb8], R210 ;  /* 0x0000b8d201007387 */ /* 0x0003e20000100800 */
[----:B------:R-:W-:Y:S01]  /*14f0*/  IMAD.HI.U32 R5, R16, R109, RZ ;  /* 0x0000006d10057227 */ /* 0x000fe200078e00ff */
[C---:B------:R-:W-:Y:S02]  /*1500*/  LOP3.LUT R180, R0.reuse, 0x60, RZ, 0xfc, !PT ;  /* 0x0000006000b47812 */ /* 0x040fe400078efcff */
[----:B------:R1:W-:Y:S01]  /*1510*/  STL [R1+0xb4], R209 ;  /* 0x0000b4d101007387 */ /* 0x0003e20000100800 */
[----:B------:R-:W-:Y:S01]  /*1520*/  IMAD.MOV R7, RZ, RZ, -R7 ;  /* 0x000000ffff077224 */ /* 0x000fe200078e0a07 */
[----:B------:R-:W-:Y:S01]  /*1530*/  LOP3.LUT R176, R0, 0x68, RZ, 0xfc, !PT ;  /* 0x0000006800b07812 */ /* 0x000fe200078efcff */
[----:B------:R-:W-:Y:S01]  /*1540*/  IMAD.HI.U32 R8, R16, R101, RZ ;  /* 0x0000006510087227 */ /* 0x000fe200078e00ff */
[----:B------:R1:W-:Y:S01]  /*1550*/  STL [R1+0xb0], R208 ;  /* 0x0000b0d001007387 */ /* 0x0003e20000100800 */
[----:B------:R-:W-:-:S02]  /*1560*/  LOP3.LUT R178, R0, 0x64, RZ, 0xfc, !PT ;  /* 0x0000006400b27812 */ /* 0x000fc400078efcff */
[C---:B------:R-:W-:Y:S01]  /*1570*/  IMAD R108, R134.reuse, R6, R11 ;  /* 0x00000006866c7224 */ /* 0x040fe200078e020b */
[----:B------:R-:W-:Y:S01]  /*1580*/  IABS R11, R204 ;  /* 0x000000cc000b7213 */ /* 0x000fe20000000000 */
[----:B------:R-:W-:Y:S01]  /*1590*/  IMAD.MOV R5, RZ, RZ, -R5 ;  /* 0x000000ffff057224 */ /* 0x000fe200078e0a05 */
[----:B------:R1:W-:Y:S01]  /*15a0*/  STL [R1+0xac], R207 ;  /* 0x0000accf01007387 */ /* 0x0003e20000100800 */
[----:B------:R-:W-:Y:S01]  /*15b0*/  IMAD R102, R134, R7, R13 ;  /* 0x0000000786667224 */ /* 0x000fe200078e020d */
[----:B------:R-:W-:Y:S01]  /*15c0*/  IABS R13, R196 ;  /* 0x000000c4000d7213 */ /* 0x000fe20000000000 */
[----:B------:R-:W-:Y:S01]  /*15d0*/  IMAD.MOV R8, RZ, RZ, -R8 ;  /* 0x000000ffff087224 */ /* 0x000fe200078e0a08 */
[----:B------:R1:W-:Y:S01]  /*15e0*/  STL [R1+0xa8], R206 ;  /* 0x0000a8ce01007387 */ /* 0x0003e20000100800 */
[----:B------:R-:W-:Y:S01]  /*15f0*/  IMAD.HI.U32 R9, R16, R15, RZ ;  /* 0x0000000f10097227 */ /* 0x000fe200078e00ff */
[----:B------:R-:W-:Y:S02]  /*1600*/  LOP3.LUT R172, R0, 0x70, RZ, 0xfc, !PT ;  /* 0x0000007000ac7812 */ /* 0x000fe400078efcff */
[----:B------:R1:W-:Y:S01]  /*1610*/  STL [R1+0xa4], R205 ;  /* 0x0000a4cd01007387 */ /* 0x0003e20000100800 */
[----:B------:R-:W-:Y:S01]  /*1620*/  IMAD R109, R134, R5, R109 ;  /* 0x00000005866d7224 */ /* 0x000fe200078e026d */
[----:B------:R-:W-:Y:S01]  /*1630*/  LOP3.LUT R183, R0, 0x5a, RZ, 0xfc, !PT ;  /* 0x0000005a00b77812 */ /* 0x000fe200078efcff */
[----:B------:R-:W-:Y:S01]  /*1640*/  IMAD.HI.U32 R5, R16, R11, RZ ;  /* 0x0000000b10057227 */ /* 0x000fe200078e00ff */
[----:B------:R1:W-:Y:S01]  /*1650*/  STL [R1+0xa0], R204 ;  /* 0x0000a0cc01007387 */ /* 0x0003e20000100800 */
[----:B------:R-:W-:-:S02]  /*1660*/  LOP3.LUT R179, R0, 0x62, RZ, 0xfc, !PT ;  /* 0x0000006200b37812 */ /* 0x000fc400078efcff */
[----:B------:R-:W-:Y:S01]  /*1670*/  IMAD R101, R134, R8, R101 ;  /* 0x0000000886657224 */ /* 0x000fe200078e0265 */
[----:B------:R1:W-:Y:S01]  /*1680*/  STL [R1+0x9c], R203 ;  /* 0x00009ccb01007387 */ /* 0x0003e20000100800 */
[----:B------:R-:W-:Y:S01]  /*1690*/  IMAD.MOV R9, RZ, RZ, -R9 ;  /* 0x000000ffff097224 */ /* 0x000fe200078e0a09 */
[----:B------:R-:W-:Y:S01]  /*16a0*/  LOP3.LUT R177, R0, 0x66, RZ, 0xfc, !PT ;  /* 0x0000006600b17812 */ /* 0x000fe200078efcff */
[C---:B------:R-:W-:Y:S01]  /*16b0*/  IMAD.HI.U32 R8, R16.reuse, R13, RZ ;  /* 0x0000000d10087227 */ /* 0x040fe200078e00ff */
[----:B------:R1:W-:Y:S01]  /*16c0*/  STL [R1+0x98], R202 ;  /* 0x000098ca01007387 */ /* 0x0003e20000100800 */
[----:B------:R-:W-:Y:S02]  /*16d0*/  IABS R79, R179 ;  /* 0x000000b3004f7213 */ /* 0x000fe40000000000 */
[----:B------:R-:W-:Y:S01]  /*16e0*/  IMAD.MOV R5, RZ, RZ, -R5 ;  /* 0x000000ffff057224 */ /* 0x000fe200078e0a05 */
[----:B------:R1:W-:Y:S01]  /*16f0*/  STL [R1+0x94], R201 ;  /* 0x000094c901007387 */ /* 0x0003e20000100800 */
[----:B------:R-:W-:Y:S01]  /*1700*/  IMAD.HI.U32 R6, R16, R103, RZ ;  /* 0x0000006710067227 */ /* 0x000fe200078e00ff */
[----:B------:R-:W-:-:S02]  /*1710*/  LOP3.LUT R175, R0, 0x6a, RZ, 0xfc, !PT ;  /* 0x0000006a00af7812 */ /* 0x000fc400078efcff */
[----:B------:R1:W-:Y:S01]  /*1720*/  STL [R1+0x90], R200 ;  /* 0x000090c801007387 */ /* 0x0003e20000100800 */
[----:B------:R-:W-:Y:S01]  /*1730*/  IMAD R120, R134, R9, R15 ;  /* 0x0000000986787224 */ /* 0x000fe200078e020f */
[----:B------:R-:W-:Y:S01]  /*1740*/  IABS R15, R210 ;  /* 0x000000d2000f7213 */ /* 0x000fe20000000000 */
[----:B------:R-:W-:Y:S01]  /*1750*/  IMAD.MOV R8, RZ, RZ, -R8 ;  /* 0x000000ffff087224 */ /* 0x000fe200078e0a08 */
[----:B------:R1:W-:Y:S01]  /*1760*/  STL [R1+0x8c], R199 ;  /* 0x00008cc701007387 */ /* 0x0003e20000100800 */
[C---:B------:R-:W-:Y:S01]  /*1770*/  IMAD.HI.U32 R9, R16.reuse, R115, RZ ;  /* 0x0000007310097227 */ /* 0x040fe200078e00ff */
[----:B------:R-:W-:Y:S02]  /*1780*/  IABS R83, R183 ;  /* 0x000000b700537213 */ /* 0x000fe40000000000 */
[----:B------:R1:W-:Y:S01]  /*1790*/  STL [R1+0x88], R198 ;  /* 0x000088c601007387 */ /* 0x0003e20000100800 */
[----:B------:R-:W-:Y:S01]  /*17a0*/  IMAD.HI.U32 R7, R16, R97, RZ ;  /* 0x0000006110077227 */ /* 0x000fe200078e00ff */
[----:B------:R-:W-:-:S02]  /*17b0*/  LOP3.LUT R174, R0, 0x6c, RZ, 0xfc, !PT ;  /* 0x0000006c00ae7812 */ /* 0x000fc400078efcff */
[----:B------:R1:W-:Y:S01]  /*17c0*/  STL [R1+0x84], R197 ;  /* 0x000084c501007387 */ /* 0x0003e20000100800 */
        /* <DEDUP_REMOVED lines=8> */
[----:B------:R-:W-:Y:S01]  /*1850*/  IMAD.MOV R7, RZ, RZ, -R7 ;  /* 0x000000ffff077224 */ /* 0x000fe200078e0a07 */
[----:B------:R-:W-:Y:S01]  /*1860*/  LOP3.LUT R173, R0, 0x6e, RZ, 0xfc, !PT ;  /* 0x0000006e00ad7812 */ /* 0x000fe200078efcff */
[----:B------:R-:W-:Y:S01]  /*1870*/  IMAD R103, R134, R6, R103 ;  /* 0x0000000686677224 */ /* 0x000fe200078e0267 */
[----:B------:R1:W-:Y:S01]  /*1880*/  STL [R1+0x78], R194 ;  /* 0x000078c201007387 */ /* 0x0003e20000100800 */
[----:B------:R-:W-:Y:S01]  /*1890*/  IMAD.HI.U32 R6, R16, R11, RZ ;  /* 0x0000000b10067227 */ /* 0x000fe200078e00ff */
[----:B------:R-:W-:-:S02]  /*18a0*/  LOP3.LUT R170, R0, 0x74, RZ, 0xfc, !PT ;  /* 0x0000007400aa7812 */ /* 0x000fc400078efcff */
[----:B------:R1:W-:Y:S01]  /*18b0*/  STL [R1+0x74], R193 ;  /* 0x000074c101007387 */ /* 0x0003e20000100800 */
[----:B------:R-:W-:Y:S01]  /*18c0*/  IMAD R115, R134, R9, R115 ;  /* 0x0000000986737224 */ /* 0x000fe200078e0273 */
[----:B------:R-:W-:Y:S01]  /*18d0*/  LOP3.LUT R171, R0, 0x72, RZ, 0xfc, !PT ;  /* 0x0000007200ab7812 */ /* 0x000fe200078efcff */
[----:B------:R-:W-:Y:S01]  /*18e0*/  IMAD R97, R134, R7, R97 ;  /* 0x0000000786617224 */ /* 0x000fe200078e0261 */
[----:B------:R1:W-:Y:S01]  /*18f0*/  STL [R1+0x70], R192 ;  /* 0x000070c001007387 */ /* 0x0003e20000100800 */
[C---:B------:R-:W-:Y:S01]  /*1900*/  IMAD.HI.U32 R9, R16.reuse, R15, RZ ;  /* 0x0000000f10097227 */ /* 0x040fe200078e00ff */
[----:B------:R-:W-:Y:S02]  /*1910*/  IABS R73, R175 ;  /* 0x000000af00497213 */ /* 0x000fe40000000000 */
[----:B------:R1:W-:Y:S01]  /*1920*/  STL [R1+0x6c], R191 ;  /* 0x00006cbf01007387 */ /* 0x0003e20000100800 */
[----:B------:R-:W-:Y:S01]  /*1930*/  IMAD.HI.U32 R7, R16, R13, RZ ;  /* 0x0000000d10077227 */ /* 0x000fe200078e00ff */
[----:B------:R-:W-:-:S02]  /*1940*/  LOP3.LUT R169, R0, 0x76, RZ, 0xfc, !PT ;  /* 0x0000007600a97812 */ /* 0x000fc400078efcff */
[----:B------:R1:W-:Y:S01]  /*1950*/  STL [R1+0x68], R190 ;  /* 0x000068be01007387 */ /* 0x0003e20000100800 */
[----:B------:R-:W-:Y:S01]  /*1960*/  IMAD.MOV R6, RZ, RZ, -R6 ;  /* 0x000000ffff067224 */ /* 0x000fe200078e0a06 */
[----:B------:R-:W-:Y:S01]  /*1970*/  LOP3.LUT R168, R0, 0x78, RZ, 0xfc, !PT ;  /* 0x0000007800a87812 */ /* 0x000fe200078efcff */
[----:B------:R-:W-:Y:S01]  /*1980*/  IMAD.HI.U32 R5, R16, R99, RZ ;  /* 0x0000006310057227 */ /* 0x000fe200078e00ff */
[----:B------:R1:W-:Y:S01]  /*1990*/  STL [R1+0x64], R189 ;  /* 0x000064bd01007387 */ /* 0x0003e20000100800 */
[----:B------:R-:W-:Y:S02]  /*19a0*/  LOP3.LUT R166, R0, 0x7e, RZ, 0xfc, !PT ;  /* 0x0000007e00a67812 */ /* 0x000fe400078efcff */
[----:B------:R-:W-:Y:S01]  /*19b0*/  IMAD.MOV R9, RZ, RZ, -R9 ;  /* 0x000000ffff097224 */ /* 0x000fe200078e0a09 */
[----:B------:R1:W-:Y:S01]  /*19c0*/  STL [R1+0x60], R188 ;  /* 0x000060bc01007387 */ /* 0x0003e20000100800 */
[----:B------:R-:W-:Y:S01]  /*19d0*/  IMAD.MOV R7, RZ, RZ, -R7 ;  /* 0x000000ffff077224 */ /* 0x000fe200078e0a07 */
[----:B------:R-:W-:Y:S01]  /*19e0*/  IABS R77, R177 ;  /* 0x000000b1004d7213 */ /* 0x000fe20000000000 */
[----:B------:R-:W-:Y:S01]  /*19f0*/  IMAD.HI.U32 R8, R16, R91, RZ ;  /* 0x0000005b10087227 */ /* 0x000fe200078e00ff */
[----:B------:R1:W-:Y:S01]  /*1a00*/  STL [R1+0x5c], R187 ;  /* 0x00005cbb01007387 */ /* 0x0003e20000100800 */
[----:B------:R-:W-:-:S02]  /*1a10*/  IABS R67, R169 ;  /* 0x000000a900437213 */ /* 0x000fc40000000000 */
[C---:B------:R-:W-:Y:S01]  /*1a20*/  IMAD R98, R134.reuse, R6, R11 ;  /* 0x0000000686627224 */ /* 0x040fe200078e020b */
[----:B------:R-:W-:Y:S01]  /*1a30*/  IABS R11, R194 ;  /* 0x000000c2000b7213 */ /* 0x000fe20000000000 */
[----:B------:R-:W-:Y:S01]  /*1a40*/  IMAD.MOV R5, RZ, RZ, -R5 ;  /* 0x000000ffff057224 */ /* 0x000fe200078e0a05 */
[----:B------:R1:W-:Y:S01]  /*1a50*/  STL [R1+0x58], R186 ;  /* 0x000058ba01007387 */ /* 0x0003e20000100800 */
[C---:B------:R-:W-:Y:S01]  /*1a60*/  IMAD R110, R134.reuse, R9, R15 ;  /* 0x00000009866e7224 */ /* 0x040fe200078e020f */
[----:B------:R-:W-:Y:S01]  /*1a70*/  IABS R15, R200 ;  /* 0x000000c8000f7213 */ /* 0x000fe20000000000 */
[----:B------:R-:W-:Y:S01]  /*1a80*/  IMAD R92, R134, R7, R13 ;  /* 0x00000007865c7224 */ /* 0x000fe200078e020d */
[----:B------:R-:W-:Y:S01]  /*1a90*/  IABS R13, R186 ;  /* 0x000000ba000d7213 */ /* 0x000fe20000000000 */
[----:B------:R-:W-:Y:S01]  /*1aa0*/  IMAD.HI.U32 R9, R16, R105, RZ ;  /* 0x0000006910097227 */ /* 0x000fe200078e00ff */
[----:B------:R1:W-:Y:S01]  /*1ab0*/  STL [R1+0x54], R185 ;  /* 0x000054b901007387 */ /* 0x0003e20000100800 */
[----:B------:R-:W-:-:S02]  /*1ac0*/  IABS R71, R173 ;  /* 0x000000ad00477213 */ /* 0x000fc40000000000 */
[----:B------:R-:W-:Y:S01]  /*1ad0*/  IMAD.MOV R8, RZ, RZ, -R8 ;  /* 0x000000ffff087224 */ /* 0x000fe200078e0a08 */
[----:B------:R1:W-:Y:S01]  /*1ae0*/  STL [R1+0x50], R184 ;  /* 0x000050b801007387 */ /* 0x0003e20000100800 */
[----:B------:R-:W-:Y:S01]  /*1af0*/  IMAD R99, R134, R5, R99 ;  /* 0x0000000586637224 */ /* 0x000fe200078e0263 */
[----:B------:R-:W-:Y:S01]  /*1b00*/  IABS R69, R171 ;  /* 0x000000ab00457213 */ /* 0x000fe20000000000 */
[----:B------:R-:W-:Y:S01]  /*1b10*/  IMAD.HI.U32 R5, R16, R11, RZ ;  /* 0x0000000b10057227 */ /* 0x000fe200078e00ff */
[----:B------:R1:W-:Y:S03]  /*1b20*/  STL [R1+0x4c], R183 ;  /* 0x00004cb701007387 */ /* 0x0003e60000100800 */
[----:B------:R-:W-:Y:S01]  /*1b30*/  IMAD.MOV R9, RZ, RZ, -R9 ;  /* 0x000000ffff097224 */ /* 0x000fe200078e0a09 */
[----:B------:R1:W-:Y:S01]  /*1b40*/  STL [R1+0x48], R182 ;  /* 0x000048b601007387 */ /* 0x0003e20000100800 */
[----:B------:R-:W-:-:S02]  /*1b50*/  IMAD R91, R134, R8, R91 ;  /* 0x00000008865b7224 */ /* 0x000fc400078e025b */
[----:B------:R-:W-:Y:S01]  /*1b60*/  IMAD.HI.U32 R8, R16, R13, RZ ;  /* 0x0000000d10087227 */ /* 0x000fe200078e00ff */
[----:B------:R1:W-:Y:S03]  /*1b70*/  STL [R1+0x44], R181 ;  /* 0x000044b501007387 */ /* 0x0003e60000100800 */
[----:B------:R-:W-:Y:S01]  /*1b80*/  IMAD.MOV R5, RZ, RZ, -R5 ;  /* 0x000000ffff057224 */ /* 0x000fe200078e0a05 */
[----:B------:R1:W-:Y:S01]  /*1b90*/  STL [R1+0x40], R180 ;  /* 0x000040b401007387 */ /* 0x0003e20000100800 */
[----:B------:R-:W-:Y:S02]  /*1ba0*/  IMAD R105, R134, R9, R105 ;  /* 0x0000000986697224 */ /* 0x000fe400078e0269 */
[C---:B------:R-:W-:Y:S01]  /*1bb0*/  IMAD.HI.U32 R6, R16.reuse, R93, RZ ;  /* 0x0000005d10067227 */ /* 0x040fe200078e00ff */
[----:B------:R1:W-:Y:S03]  /*1bc0*/  STL [R1+0x3c], R179 ;  /* 0x00003cb301007387 */ /* 0x0003e60000100800 */
[----:B------:R-:W-:Y:S01]  /*1bd0*/  IMAD.HI.U32 R9, R16, R15, RZ ;  /* 0x0000000f10097227 */ /* 0x000fe200078e00ff */
[----:B------:R1:W-:Y:S03]  /*1be0*/  STL [R1+0x38], R178 ;  /* 0x000038b201007387 */ /* 0x0003e60000100800 */
[----:B------:R-:W-:Y:S01]  /*1bf0*/  IMAD.MOV R8, RZ, RZ, -R8 ;  /* 0x000000ffff087224 */ /* 0x000fe200078e0a08 */
[----:B------:R1:W-:Y:S01]  /*1c00*/  STL [R1+0x34], R177 ;  /* 0x000034b101007387 */ /* 0x0003e20000100800 */
[----:B------:R-:W-:Y:S01]  /*1c10*/  IMAD R94, R134, R5, R11 ;  /* 0x00000005865e7224 */ /* 0x000fe200078e020b */
[----:B------:R-:W-:Y:S01]  /*1c20*/  IABS R11, R188 ;  /* 0x000000bc000b7213 */ /* 0x000fe20000000000 */
[----:B------:R-:W-:-:S02]  /*1c30*/  IMAD.MOV R6, RZ, RZ, -R6 ;  /* 0x000000ffff067224 */ /* 0x000fc400078e0a06 */
[----:B------:R-:W-:Y:S02]  /*1c40*/  IMAD.MOV R9, RZ, RZ, -R9 ;  /* 0x000000ffff097224 */ /* 0x000fe400078e0a09 */
[----:B------:R-:W-:Y:S01]  /*1c50*/  IMAD R86, R134, R8, R13 ;  /* 0x0000000886567224 */ /* 0x000fe200078e020d */
[----:B------:R-:W-:Y:S01]  /*1c60*/  IABS R13, R182 ;  /* 0x000000b6000d7213 */ /* 0x000fe20000000000 */
[----:B------:R-:W-:Y:S02]  /*1c70*/  IMAD.IADD R4, R10, 0x1, R4 ;  /* 0x000000010a047824 */ /* 0x000fe400078e0204 */
[----:B------:R-:W-:-:S04]  /*1c80*/  IMAD.HI.U32 R8, R16, R81, RZ ;  /* 0x0000005110087227 */ /* 0x000fc800078e00ff */
[C---:B------:R-:W-:Y:S02]  /*1c90*/  IMAD R93, R134.reuse, R6, R93 ;  /* 0x00000006865d7224 */ /* 0x040fe400078e025d */
[----:B------:R-:W-:Y:S01]  /*1ca0*/  IMAD R100, R134, R9, R15 ;  /* 0x0000000986647224 */ /* 0x000fe200078e020f */
[----:B------:R-:W-:Y:S01]  /*1cb0*/  IABS R15, R190 ;  /* 0x000000be000f7213 */ /* 0x000fe20000000000 */
[----:B------:R-:W-:-:S04]  /*1cc0*/  IMAD.HI.U32 R6, R16, R11, RZ ;  /* 0x0000000b10067227 */ /* 0x000fc800078e00ff */
[----:B------:R-:W-:-:S04]  /*1cd0*/  IMAD.HI.U32 R9, R16, R95, RZ ;  /* 0x0000005f10097227 */ /* 0x000fc800078e00ff */
[----:B------:R-:W-:Y:S02]  /*1ce0*/  IMAD.MOV R8, RZ, RZ, -R8 ;  /* 0x000000ffff087224 */ /* 0x000fe400078e0a08 */
[----:B------:R-:W-:Y:S02]  /*1cf0*/  IMAD R14, R4, 0x40, R164 ;  /* 0x00000040040e7824 */ /* 0x000fe400078e02a4 */
[----:B------:R-:W-:Y:S02]  /*1d00*/  IMAD.MOV R6, RZ, RZ, -R6 ;  /* 0x000000ffff067224 */ /* 0x000fe400078e0a06 */
[----:B------:R-:W-:Y:S01]  /*1d10*/  IMAD.MOV R9, RZ, RZ, -R9 ;  /* 0x000000ffff097224 */ /* 0x000fe200078e0a09 */
[----:B------:R1:W-:Y:S01]  /*1d20*/  STL [R1], R14 ;  /* 0x0000000e01007387 */ /* 0x0003e20000100800 */
[----:B------:R-:W-:Y:S01]  /*1d30*/  IMAD.HI.U32 R5, R16, R89, RZ ;  /* 0x0000005910057227 */ /* 0x000fe200078e00ff */
[----:B------:R-:W-:Y:S02]  /*1d40*/  ISETP.GE.AND P2, PT, R14, RZ, PT ;  /* 0x000000ff0e00720c */ /* 0x000fe40003f46270 */
[----:B------:R1:W-:Y:S01]  /*1d50*/  STL [R1+0x30], R176 ;  /* 0x000030b001007387 */ /* 0x0003e20000100800 */
[C---:B------:R-:W-:Y:S01]  /*1d60*/  IMAD R81, R134.reuse, R8, R81 ;  /* 0x0000000886517224 */ /* 0x040fe200078e0251 */
[----:B------:R-:W-:Y:S01]  /*1d70*/  IABS R8, R14 ;  /* 0x0000000e00087213 */ /* 0x000fe20000000000 */
[C---:B------:R-:W-:Y:S01]  /*1d80*/  IMAD R88, R134.reuse, R6, R11 ;  /* 0x0000000686587224 */ /* 0x040fe200078e020b */
[----:B------:R-:W-:Y:S01]  /*1d90*/  IABS R11, R184 ;  /* 0x000000b8000b7213 */ /* 0x000fe20000000000 */
[----:B------:R-:W-:Y:S01]  /*1da0*/  IMAD R95, R134, R9, R95 ;  /* 0x00000009865f7224 */ /* 0x000fe200078e025f */
[----:B------:R1:W-:Y:S01]  /*1db0*/  STL [R1+0x2c], R175 ;  /* 0x00002caf01007387 */ /* 0x0003e20000100800 */
[----:B------:R-:W-:-:S02]  /*1dc0*/  IMAD.MOV R5, RZ, RZ, -R5 ;  /* 0x000000ffff057224 */ /* 0x000fc400078e0a05 */
[C---:B------:R-:W-:Y:S01]  /*1dd0*/  IMAD.HI.U32 R9, R16.reuse, R15, RZ ;  /* 0x0000000f10097227 */ /* 0x040fe200078e00ff */
[----:B------:R1:W-:Y:S03]  /*1de0*/  STL [R1+0x28], R174 ;  /* 0x000028ae01007387 */ /* 0x0003e60000100800 */
[----:B------:R-:W-:Y:S01]  /*1df0*/  IMAD.HI.U32 R7, R16, R87, RZ ;  /* 0x0000005710077227 */ /* 0x000fe200078e00ff */
[----:B------:R1:W-:Y:S03]  /*1e00*/  STL [R1+0x24], R173 ;  /* 0x000024ad01007387 */ /* 0x0003e60000100800 */
[----:B------:R-:W-:Y:S01]  /*1e10*/  IMAD.HI.U32 R3, R3, R8, RZ ;  /* 0x0000000803037227 */ /* 0x000fe200078e00ff */
[----:B------:R1:W-:Y:S03]  /*1e20*/  STL [R1+0x20], R172 ;  /* 0x000020ac01007387 */ /* 0x0003e60000100800 */
[----:B------:R-:W-:Y:S01]  /*1e30*/  IMAD R89, R134, R5, R89 ;  /* 0x0000000586597224 */ /* 0x000fe200078e0259 */
[----:B------:R1:W-:Y:S01]  /*1e40*/  STL [R1+0x1c], R171 ;  /* 0x00001cab01007387 */ /* 0x0003e20000100800 */
[----:B------:R-:W-:-:S02]  /*1e50*/  IMAD.MOV R9, RZ, RZ, -R9 ;  /* 0x000000ffff097224 */ /* 0x000fc400078e0a09 */
[----:B------:R-:W-:Y:S01]  /*1e60*/  IMAD.MOV R7, RZ, RZ, -R7 ;  /* 0x000000ffff077224 */ /* 0x000fe200078e0a07 */
[----:B------:R1:W-:Y:S01]  /*1e70*/  STL [R1+0x18], R170 ;  /* 0x000018aa01007387 */ /* 0x0003e20000100800 */
[----:B------:R-:W-:-:S03]  /*1e80*/  IMAD.HI.U32 R5, R16, R11, RZ ;  /* 0x0000000b10057227 */ /* 0x000fc600078e00ff */
[----:B------:R1:W-:Y:S01]  /*1e90*/  STL [R1+0x14], R169 ;  /* 0x000014a901007387 */ /* 0x0003e20000100800 */
[----:B------:R-:W-:Y:S02]  /*1ea0*/  IMAD.MOV R3, RZ, RZ, -R3 ;  /* 0x000000ffff037224 */ /* 0x000fe400078e0a03 */
[C---:B------:R-:W-:Y:S01]  /*1eb0*/  IMAD R90, R134.reuse, R9, R15 ;  /* 0x00000009865a7224 */ /* 0x040fe200078e020f */
[----:B------:R-:W-:Y:S01]  /*1ec0*/  IABS R15, R180 ;  /* 0x000000b4000f7213 */ /* 0x000fe20000000000 */
[----:B------:R-:W-:Y:S01]  /*1ed0*/  IMAD R87, R134, R7, R87 ;  /* 0x0000000786577224 */ /* 0x000fe200078e0257 */
[----:B------:R1:W-:Y:S01]  /*1ee0*/  STL [R1+0x10], R168 ;  /* 0x000010a801007387 */ /* 0x0003e20000100800 */
[----:B------:R-:W-:Y:S02]  /*1ef0*/  IMAD.MOV R5, RZ, RZ, -R5 ;  /* 0x000000ffff057224 */ /* 0x000fe400078e0a05 */
[C---:B------:R-:W-:Y:S01]  /*1f00*/  IMAD.HI.U32 R9, R16.reuse, R85, RZ ;  /* 0x0000005510097227 */ /* 0x040fe200078e00ff */
[----:B------:R1:W-:Y:S03]  /*1f10*/  STL [R1+0x4], R166 ;  /* 0x000004a601007387 */ /* 0x0003e60000100800 */
[----:B------:R-:W-:-:S04]  /*1f20*/  IMAD.HI.U32 R7, R16, R13, RZ ;  /* 0x0000000d10077227 */ /* 0x000fc800078e00ff */
[----:B------:R-:W-:Y:S02]  /*1f30*/  IMAD R3, R2, R3, R8 ;  /* 0x0000000302037224 */ /* 0x000fe400078e0208 */
[----:B------:R-:W-:Y:S01]  /*1f40*/  IMAD R84, R134, R5, R11 ;  /* 0x0000000586547224 */ /* 0x000fe200078e020b */
[----:B------:R-:W-:Y:S01]  /*1f50*/  IABS R11, R176 ;  /* 0x000000b0000b7213 */ /* 0x000fe20000000000 */
[----:B------:R-:W-:Y:S01]  /*1f60*/  IMAD.MOV R9, RZ, RZ, -R9 ;  /* 0x000000ffff097224 */ /* 0x000fe200078e0a09 */
[----:B------:R-:W-:Y:S01]  /*1f70*/  ISETP.GT.U32.AND P1, PT, R2, R3, PT ;  /* 0x000000030200720c */ /* 0x000fe20003f24070 */
[----:B------:R-:W-:Y:S02]  /*1f80*/  IMAD.MOV R7, RZ, RZ, -R7 ;  /* 0x000000ffff077224 */ /* 0x000fe400078e0a07 */
[C---:B------:R-:W-:Y:S02]  /*1f90*/  IMAD R85, R134.reuse, R9, R85 ;  /* 0x0000000986557224 */ /* 0x040fe400078e0255 */
[----:B------:R-:W-:-:S02]  /*1fa0*/  IMAD R82, R134, R7, R13 ;  /* 0x0000000786527224 */ /* 0x000fc400078e020d */
[----:B------:R-:W-:-:S04]  /*1fb0*/  IMAD.HI.U32 R9, R16, R15, RZ ;  /* 0x0000000f10097227 */ /* 0x000fc800078e00ff */
[----:B------:R-:W-:-:S04]  /*1fc0*/  IMAD.HI.U32 R7, R16, R11, RZ ;  /* 0x0000000b10077227 */ /* 0x000fc800078e00ff */
[----:B------:R-:W-:Y:S02]  /*1fd0*/  IMAD.MOV R9, RZ, RZ, -R9 ;  /* 0x000000ffff097224 */ /* 0x000fe400078e0a09 */
[----:B------:R-:W-:Y:S02]  /*1fe0*/  IMAD.MOV R7, RZ, RZ, -R7 ;  /* 0x000000ffff077224 */ /* 0x000fe400078e0a07 */
[C---:B------:R-:W-:Y:S01]  /*1ff0*/  IMAD R80, R134.reuse, R9, R15 ;  /* 0x0000000986507224 */ /* 0x040fe200078e020f */
[----:B------:R-:W-:Y:S01]  /*2000*/  IABS R9, R178 ;  /* 0x000000b200097213 */ /* 0x000fe20000000000 */
[----:B------:R-:W-:Y:S01]  /*2010*/  IMAD R76, R134, R7, R11 ;  /* 0x00000007864c7224 */ /* 0x000fe200078e020b */
[----:B------:R-:W-:Y:S01]  /*2020*/  IABS R11, R172 ;  /* 0x000000ac000b7213 */ /* 0x000fe20000000000 */
[----:B------:R-:W-:Y:S02]  /*2030*/  @!P1 IMAD.IADD R3, R3, 0x1, -R2 ;  /* 0x0000000103039824 */ /* 0x000fe400078e0a02 */
[----:B------:R-:W-:-:S03]  /*2040*/  IMAD.HI.U32 R5, R16, R9, RZ ;  /* 0x0000000910057227 */ /* 0x000fc600078e00ff */
[----:B------:R-:W-:Y:S01]  /*2050*/  ISETP.GT.U32.AND P1, PT, R2, R3, PT ;  /* 0x000000030200720c */ /* 0x000fe20003f24070 */
[----:B------:R-:W-:-:S04]  /*2060*/  IMAD.HI.U32 R7, R16, R11, RZ ;  /* 0x0000000b10077227 */ /* 0x000fc800078e00ff */
[----:B------:R-:W-:Y:S02]  /*2070*/  IMAD.MOV R5, RZ, RZ, -R5 ;  /* 0x000000ffff057224 */ /* 0x000fe400078e0a05 */
[----:B------:R-:W-:Y:S02]  /*2080*/  IMAD.MOV R7, RZ, RZ, -R7 ;  /* 0x000000ffff077224 */ /* 0x000fe400078e0a07 */
[----:B------:R-:W-:-:S04]  /*2090*/  IMAD.HI.U32 R4, R16, R79, RZ ;  /* 0x0000004f10047227 */ /* 0x000fc800078e00ff */
[C---:B------:R-:W-:Y:S01]  /*20a0*/  IMAD R78, R134.reuse, R5, R9 ;  /* 0x00000005864e7224 */ /* 0x040fe200078e0209 */
[----:B------:R-:W-:Y:S01]  /*20b0*/  IABS R9, R174 ;  /* 0x000000ae00097213 */ /* 0x000fe20000000000 */
[----:B------:R-:W-:Y:S01]  /*20c0*/  IMAD R70, R134, R7, R11 ;  /* 0x0000000786467224 */ /* 0x000fe200078e020b */
[----:B------:R-:W-:Y:S01]  /*20d0*/  IABS R7, R170 ;  /* 0x000000aa00077213 */ /* 0x000fe20000000000 */
[----:B------:R-:W-:Y:S01]  /*20e0*/  IMAD.HI.U32 R6, R16, R83, RZ ;  /* 0x0000005310067227 */ /* 0x000fe200078e00ff */
[----:B------:R-:W-:-:S03]  /*20f0*/  IABS R11, R166 ;  /* 0x000000a6000b7213 */ /* 0x000fc60000000000 */
[----:B------:R-:W-:Y:S02]  /*2100*/  IMAD.MOV R4, RZ, RZ, -R4 ;  /* 0x000000ffff047224 */ /* 0x000fe400078e0a04 */
[----:B------:R-:W-:Y:S02]  /*2110*/  IMAD.MOV R6, RZ, RZ, -R6 ;  /* 0x000000ffff067224 */ /* 0x000fe400078e0a06 */
[----:B------:R-:W-:Y:S02]  /*2120*/  IMAD R79, R134, R4, R79 ;  /* 0x00000004864f7224 */ /* 0x000fe400078e024f */
[----:B------:R-:W-:Y:S01]  /*2130*/  @!P1 IMAD.IADD R3, R3, 0x1, -R2 ;  /* 0x0000000103039824 */ /* 0x000fe200078e0a02 */
[----:B------:R-:W-:Y:S01]  /*2140*/  ISETP.NE.AND P1, PT, R74, RZ, PT ;  /* 0x000000ff4a00720c */ /* 0x000fe20003f25270 */
[----:B------:R-:W-:-:S04]  /*2150*/  IMAD.HI.U32 R4, R16, R73, RZ ;  /* 0x0000004910047227 */ /* 0x000fc800078e00ff */
[----:B------:R-:W-:-:S04]  /*2160*/  IMAD.HI.U32 R5, R16, R9, RZ ;  /* 0x0000000910057227 */ /* 0x000fc800078e00ff */
[----:B------:R-:W-:-:S04]  /*2170*/  IMAD.HI.U32 R2, R16, R7, RZ ;  /* 0x0000000710027227 */ /* 0x000fc800078e00ff */
[----:B------:R-:W-:Y:S02]  /*2180*/  IMAD R83, R134, R6, R83 ;  /* 0x0000000686537224 */ /* 0x000fe400078e0253 */
[----:B------:R-:W-:-:S04]  /*2190*/  IMAD.HI.U32 R6, R16, R77, RZ ;  /* 0x0000004d10067227 */ /* 0x000fc800078e00ff */
[----:B------:R-:W-:Y:S02]  /*21a0*/  IMAD.MOV R4, RZ, RZ, -R4 ;  /* 0x000000ffff047224 */ /* 0x000fe400078e0a04 */
[----:B------:R-:W-:Y:S02]  /*21b0*/  IMAD.MOV R5, RZ, RZ, -R5 ;  /* 0x000000ffff057224 */ /* 0x000fe400078e0a05 */
[----:B------:R-:W-:Y:S02]  /*21c0*/  IMAD.MOV R68, RZ, RZ, -R2 ;  /* 0x000000ffff447224 */ /* 0x000fe400078e0a02 */
[----:B------:R-:W-:-:S04]  /*21d0*/  IMAD.HI.U32 R2, R16, R11, RZ ;  /* 0x0000000b10027227 */ /* 0x000fc800078e00ff */
[----:B------:R-:W-:Y:S02]  /*21e0*/  IMAD.MOV R6, RZ, RZ, -R6 ;  /* 0x000000ffff067224 */ /* 0x000fe400078e0a06 */
[C---:B------:R-:W-:Y:S02]  /*21f0*/  IMAD R73, R134.reuse, R4, R73 ;  /* 0x0000000486497224 */ /* 0x040fe400078e0249 */
[----:B------:R-:W-:Y:S01]  /*2200*/  IMAD R72, R134, R5, R9 ;  /* 0x0000000586487224 */ /* 0x000fe200078e0209 */
[----:B------:R-:W-:Y:S01]  /*2210*/  IABS R9, R168 ;  /* 0x000000a800097213 */ /* 0x000fe20000000000 */
[----:B------:R-:W-:-:S04]  /*2220*/  IMAD.HI.U32 R4, R16, R67, RZ ;  /* 0x0000004310047227 */ /* 0x000fc800078e00ff */
[----:B------:R-:W-:Y:S02]  /*2230*/  IMAD.MOV R2, RZ, RZ, -R2 ;  /* 0x000000ffff027224 */ /* 0x000fe400078e0a02 */
[----:B------:R-:W-:Y:S02]  /*2240*/  IMAD R77, R134, R6, R77 ;  /* 0x00000006864d7224 */ /* 0x000fe400078e024d */
[----:B------:R-:W-:-:S04]  /*2250*/  IMAD.HI.U32 R6, R16, R71, RZ ;  /* 0x0000004710067227 */ /* 0x000fc800078e00ff */
[----:B------:R-:W-:-:S04]  /*2260*/  IMAD.HI.U32 R8, R16, R69, RZ ;  /* 0x0000004510087227 */ /* 0x000fc800078e00ff */
[----:B------:R-:W-:Y:S02]  /*2270*/  IMAD.MOV R4, RZ, RZ, -R4 ;  /* 0x000000ffff047224 */ /* 0x000fe400078e0a04 */
[----:B------:R-:W-:Y:S02]  /*2280*/  IMAD.MOV.U32 R65, RZ, RZ, R3 ;  /* 0x000000ffff417224 */ /* 0x000fe400078e0003 */
[----:B------:R-:W-:Y:S02]  /*2290*/  IMAD R128, R134, R2, R11 ;  /* 0x0000000286807224 */ /* 0x000fe400078e020b */
[----:B------:R-:W-:-:S04]  /*22a0*/  IMAD.HI.U32 R5, R16, R9, RZ ;  /* 0x0000000910057227 */ /* 0x000fc800078e00ff */
[----:B0-----:R-:W-:Y:S02]  /*22b0*/  IMAD R3, R242, UR16, RZ ;  /* 0x00000010f2037c24 */ /* 0x001fe4000f8e02ff */
[----:B------:R-:W-:Y:S02]  /*22c0*/  IMAD.U32 R2, RZ, RZ, UR16 ;  /* 0x00000010ff027e24 */ /* 0x000fe4000f8e00ff */
[----:B------:R-:W-:Y:S02]  /*22d0*/  IMAD.MOV R6, RZ, RZ, -R6 ;  /* 0x000000ffff067224 */ /* 0x000fe400078e0a06 */
[----:B------:R-:W-:Y:S02]  /*22e0*/  IMAD.MOV R8, RZ, RZ, -R8 ;  /* 0x000000ffff087224 */ /* 0x000fe400078e0a08 */
[----:B------:R-:W-:Y:S02]  /*22f0*/  IMAD R67, R134, R4, R67 ;  /* 0x0000000486437224 */ /* 0x000fe400078e0243 */
[----:B------:R-:W-:-:S02]  /*2300*/  IMAD.MOV R5, RZ, RZ, -R5 ;  /* 0x000000ffff057224 */ /* 0x000fc400078e0a05 */
[----:B------:R-:W-:Y:S02]  /*2310*/  IMAD.U32 R4, RZ, RZ, UR16 ;  /* 0x00000010ff047e24 */ /* 0x000fe4000f8e00ff */
[----:B------:R-:W-:Y:S02]  /*2320*/  IMAD R19, R2, 0x2, R3 ;  /* 0x0000000202137824 */ /* 0x000fe400078e0203 */
[----:B------:R-:W-:Y:S01]  /*2330*/  @!P2 IMAD.MOV R65, RZ, RZ, -R65 ;  /* 0x000000ffff41a224 */ /* 0x000fe200078e0a41 */
[----:B------:R-:W-:Y:S01]  /*2340*/  @!P1 LOP3.LUT R65, RZ, R74, RZ, 0x33, !PT ;  /* 0x0000004aff419212 */ /* 0x000fe200078e33ff */
[----:B------:R-:W-:Y:S01]  /*2350*/  IMAD R71, R134, R6, R71 ;  /* 0x0000000686477224 */ /* 0x000fe200078e0247 */
[----:B------:R-:W-:Y:S01]  /*2360*/  ISETP.NE.U32.AND P1, PT, R238, RZ, PT ;  /* 0x000000ffee00720c */ /* 0x000fe20003f25070 */
[C---:B------:R-:W-:Y:S02]  /*2370*/  IMAD R69, R134.reuse, R8, R69 ;  /* 0x0000000886457224 */ /* 0x040fe400078e0245 */
[----:B------:R-:W-:-:S02]  /*2380*/  IMAD R68, R134, R68, R7 ;  /* 0x0000004486447224 */ /* 0x000fc400078e0207 */
[----:B------:R-:W-:Y:S02]  /*2390*/  IMAD R66, R134, R5, R9 ;  /* 0x0000000586427224 */ /* 0x000fe400078e0209 */
[----:B------:R-:W-:Y:S02]  /*23a0*/  IMAD.U32 R6, RZ, RZ, UR16 ;  /* 0x00000010ff067e24 */ /* 0x000fe4000f8e00ff */
[----:B------:R-:W-:Y:S02]  /*23b0*/  IMAD.U32 R8, RZ, RZ, UR16 ;  /* 0x00000010ff087e24 */ /* 0x000fe4000f8e00ff */
[----:B------:R-:W-:Y:S01]  /*23c0*/  IMAD R35, R4, 0x2, R19 ;  /* 0x0000000204237824 */ /* 0x000fe200078e0213 */
[----:B-1----:R-:W-:Y:S06]  /*23d0*/  BRA.U UP0, `(.L_x_5) ;  /* 0x0000000100187547 */ /* 0x002fec000b800000 */
[----:B------:R-:W-:Y:S01]  /*23e0*/  ELECT P2, URZ, PT ;  /* 0x0000000000ff782f */ /* 0x000fe20003840000 */
[----:B------:R-:W-:Y:S01]  /*23f0*/  IMAD.MOV.U32 R2, RZ, RZ, 0x1 ;  /* 0x00000001ff027424 */ /* 0x000fe200078e00ff */
[----:B------:R-:W-:Y:S01]  /*2400*/  UMOV UR6, 0x40 ;  /* 0x0000004000067882 */ /* 0x000fe20000000000 */
[----:B------:R-:W-:Y:S01]  /*2410*/  UVIRTCOUNT.DEALLOC.SMPOOL 0x80 ;  /* 0x000000800000784c */ /* 0x000fe20000000000 */
[----:B------:R-:W-:-:S09]  /*2420*/  ULEA UR6, UR5, UR6, 0x18 ;  /* 0x0000000605067291 */ /* 0x000fd2000f8ec0ff */
[----:B------:R0:W-:Y:S03]  /*2430*/  @P2 STS.U8 [UR6], R2 ;  /* 0x00000002ff002988 */ /* 0x0001e60008000006 */
.L_x_5:
[----:B------:R-:W-:Y:S01]  /*2440*/  UIADD3 UR14, UPT, UPT, UR13, UR4, URZ ;  /* 0x000000040d0e7290 */ /* 0x000fe2000fffe0ff */
[----:B------:R-:W-:Y:S01]  /*2450*/  IMAD R51, R6, 0x2, R35 ;  /* 0x0000000206337824 */ /* 0x000fe200078e0223 */
[----:B------:R-:W-:Y:S01]  /*2460*/  VOTEU.ALL UP2, P1 ;  /* 0x0000000000ff7886 */ /* 0x000fe20000840000 */
[----:B------:R-:W-:Y:S01]  /*2470*/  VOTEU.ALL UP3, P1 ;  /* 0x0000000000ff7886 */ /* 0x000fe20000860000 */
[----:B------:R-:W-:Y:S02]  /*2480*/  IMAD.U32 R21, RZ, RZ, UR16 ;  /* 0x00000010ff157e24 */ /* 0x000fe4000f8e00ff */
[----:B------:R-:W-:Y:S01]  /*2490*/  IMAD R6, R8, 0x2, R51 ;  /* 0x0000000208067824 */ /* 0x000fe200078e0233 */
[----:B------:R-:W-:-:S04]  /*24a0*/  @!UP2 UIADD3 UR4, UPT, UPT, -UR7, 0x100000, URZ ;  /* 0x001000000704a890 */ /* 0x000fc8000fffe1ff */
[----:B------:R-:W-:Y:S02]  /*24b0*/  @!UP2 USHF.L.U32 UR5, UR4, 0xb, URZ ;  /* 0x0000000b0405a899 */ /* 0x000fe400080006ff */
[----:B------:R-:W-:Y:S01]  /*24c0*/  @!UP2 USHF.L.U32 UR4, UR4, 0x1, URZ ;  /* 0x000000010404a899 */ /* 0x000fe200080006ff */
[----:B------:R-:W-:Y:S01]  /*24d0*/  IMAD R65, R65, UR9, RZ ;  /* 0x0000000941417c24 */ /* 0x000fe2000f8e02ff */
[----:B------:R-:W-:Y:S01]  /*24e0*/  STTM.16dp32bit_t0_t15.x64 tmem[UR14], RZ ;  /* 0x000000ff000079ed */ /* 0x000fe20008b0000e */
[----:B------:R-:W-:Y:S01]  /*24f0*/  STTM.16dp32bit_t16_t31.x64 tmem[UR14+0x40], RZ ;  /* 0x000040ff000079ed */ /* 0x000fe20008b2000e */
[----:B------:R-:W1:Y:S02]  /*2500*/  FENCE.VIEW.ASYNC.T ;  /* 0x00000000000073c6 */ /* 0x000e640000000200 */
[----:B-1----:R-:W-:Y:S01]  /*2510*/  BAR.SYNC.DEFER_BLOCKING 0x0 ;  /* 0x0000000000007b1d */ /* 0x002fe20000010000 */
[----:B------:R-:W-:Y:S01]  /*2520*/  IMAD.U32 R4, RZ, RZ, UR16 ;  /* 0x00000010ff047e24 */ /* 0x000fe2000f8e00ff */
[----:B------:R-:W-:Y:S01]  /*2530*/  IADD3 R64, P2, PT, R65, UR20, RZ ;  /* 0x0000001441407c10 */ /* 0x000fe2000ff5e0ff */
[----:B------:R-:W-:-:S02]  /*2540*/  IMAD R21, R21, 0x2, R6 ;  /* 0x0000000215157824 */ /* 0x000fc400078e0206 */
[----:B------:R-:W-:Y:S01]  /*2550*/  IMAD.U32 R8, RZ, RZ, UR16 ;  /* 0x00000010ff087e24 */ /* 0x000fe2000f8e00ff */
[----:B------:R-:W-:Y:S01]  /*2560*/  LEA.HI.X.SX32 R65, R65, UR21, 0x1, P2 ;  /* 0x0000001541417c11 */ /* 0x000fe200090f0eff */
[----:B------:R-:W-:Y:S01]  /*2570*/  IMAD R37, R4, 0x2, R21 ;  /* 0x0000000204257824 */ /* 0x000fe200078e0215 */
[C---:B0-----:R-:W-:Y:S01]  /*2580*/  IADD3 R2, P2, PT, R3.reuse, R64, RZ ;  /* 0x0000004003027210 */ /* 0x041fe20007f5e0ff */
[----:B------:R-:W0:Y:S02]  /*2590*/  FENCE.VIEW.ASYNC.S ;  /* 0x00000000000073c6 */ /* 0x000e240000000000 */
[----:B0-----:R0:W1:Y:S01]  /*25a0*/  @!UP3 SYNCS.EXCH.64 URZ, [UR10], UR4 ;  /* 0x000000040affb5b2 */ /* 0x0010620008000100 */
[----:B------:R-:W-:Y:S01]  /*25b0*/  IMAD R7, R8, 0x4, R37 ;  /* 0x0000000408077824 */ /* 0x000fe200078e0225 */
[----:B------:R-:W-:Y:S01]  /*25c0*/  LEA.HI.X.SX32 R3, R3, R65, 0x1, P2 ;  /* 0x0000004103037211 */ /* 0x000fe200010f0eff */
[----:B-1----:R-:W-:Y:S01]  /*25d0*/  BAR.SYNC.DEFER_BLOCKING 0x0 ;  /* 0x0000000000007b1d */ /* 0x002fe20000010000 */
[----:B------:R-:W-:-:S02]  /*25e0*/  IMAD.U32 R10, RZ, RZ, UR16 ;  /* 0x00000010ff0a7e24 */ /* 0x000fc4000f8e00ff */
[----:B------:R-:W-:Y:S01]  /*25f0*/  IMAD R23, R4, 0x2, R7 ;  /* 0x0000000204177824 */ /* 0x000fe200078e0207 */
[----:B------:R-:W-:-:S03]  /*2600*/  LOP3.LUT R9, R242, 0x8, RZ, 0xfc, !PT ;  /* 0x00000008f2097812 */ /* 0x000fc600078efcff */
[----:B------:R-:W-:Y:S01]  /*2610*/  IMAD R39, R10, 0x2, R23 ;  /* 0x000000020a277824 */ /* 0x000fe200078e0217 */
[----:B------:R-:W-:-:S03]  /*2620*/  LOP3.LUT R5, R242, 0x10, RZ, 0xfc, !PT ;  /* 0x00000010f2057812 */ /* 0x000fc600078efcff */
[----:B------:R-:W-:Y:S01]  /*2630*/  IMAD R53, R8, 0x2, R39 ;  /* 0x0000000208357824 */ /* 0x000fe200078e0227 */
[----:B------:R-:W-:Y:S01]  /*2640*/  PLOP3.LUT P2, PT, PT, PT, UP1, 0x80, 0x8 ;  /* 0x000000000008781c */ /* 0x000fe20003f4f018 */
[----:B------:R-:W-:Y:S01]  /*2650*/  IMAD.U32 R12, RZ, RZ, UR16 ;  /* 0x00000010ff0c7e24 */ /* 0x000fe2000f8e00ff */
[----:B------:R-:W-:Y:S01]  /*2660*/  IADD3 R4, P3, PT, R6, R64, RZ ;  /* 0x0000004006047210 */ /* 0x000fe20007f7e0ff */
[----:B------:R-:W-:Y:S01]  /*2670*/  IMAD R11, R10, 0x2, R53 ;  /* 0x000000020a0b7824 */ /* 0x000fe200078e0235 */
[----:B------:R-:W2:Y:S01]  /*2680*/  @P0 LDG.E.U8 R140, desc[UR26][R2.64] ;  /* 0x0000001a028c0981 */ /* 0x000ea2000c1e1100 */
[----:B------:R-:W-:Y:S02]  /*2690*/  PLOP3.LUT P0, PT, PT, PT, UP1, 0x80, 0x8 ;  /* 0x000000000008781c */ /* 0x000fe40003f0f018 */
[----:B------:R-:W-:Y:S02]  /*26a0*/  ISETP.LT.AND P2, PT, R5, UR30, P2 ;  /* 0x0000001e05007c0c */ /* 0x000fe40009741270 */
[----:B------:R-:W-:Y:S01]  /*26b0*/  ISETP.LT.AND P0, PT, R9, UR30, P0 ;  /* 0x0000001e09007c0c */ /* 0x000fe20008701270 */
[----:B------:R-:W-:Y:S01]  /*26c0*/  IMAD R25, R12, 0x2, R11 ;  /* 0x000000020c197824 */ /* 0x000fe200078e020b */
[----:B------:R-:W-:-:S02]  /*26d0*/  LEA.HI.X.SX32 R6, R6, R65, 0x1, P3 ;  /* 0x0000004106067211 */ /* 0x000fc400018f0eff */
[C---:B------:R-:W-:Y:S01]  /*26e0*/  IADD3 R5, P4, PT, R7.reuse, R64, RZ ;  /* 0x0000004007057210 */ /* 0x040fe20007f9e0ff */
[----:B------:R-:W-:Y:S01]  /*26f0*/  IMAD R41, R10, 0x2, R25 ;  /* 0x000000020a297824 */ /* 0x000fe200078e0219 */
[----:B------:R-:W-:Y:S01]  /*2700*/  PRMT R139, RZ, 0x7610, R139 ;  /* 0x00007610ff8b7816 */ /* 0x000fe2000000008b */
[----:B------:R-:W-:Y:S01]  /*2710*/  IMAD.U32 R27, RZ, RZ, UR16 ;  /* 0x00000010ff1b7e24 */ /* 0x000fe2000f8e00ff */
[----:B------:R-:W-:Y:S01]  /*2720*/  LEA.HI.X.SX32 R7, R7, R65, 0x1, P4 ;  /* 0x0000004107077211 */ /* 0x000fe200020f0eff */
[----:B------:R-:W-:Y:S01]  /*2730*/  IMAD R12, R12, 0x4, R41 ;  /* 0x000000040c0c7824 */ /* 0x000fe200078e0229 */
[----:B------:R-:W-:-:S03]  /*2740*/  PRMT R138, RZ, 0x7610, R138 ;  /* 0x00007610ff8a7816 */ /* 0x000fc6000000008a */
[----:B------:R-:W-:Y:S02]  /*2750*/  @P0 IMAD.MOV.U32 R8, RZ, RZ, R4 ;  /* 0x000000ffff080224 */ /* 0x000fe400078e0004 */
[----:B------:R-:W-:Y:S01]  /*2760*/  @P0 IMAD.MOV.U32 R9, RZ, RZ, R6 ;  /* 0x000000ffff090224 */ /* 0x000fe200078e0006 */
[----:B------:R-:W-:Y:S01]  /*2770*/  LOP3.LUT R13, R242, 0x18, RZ, 0xfc, !PT ;  /* 0x00000018f20d7812 */ /* 0x000fe200078efcff */
[----:B------:R-:W-:-:S03]  /*2780*/  IMAD R27, R27, 0x2, R12 ;  /* 0x000000021b1b7824 */ /* 0x000fc600078e020c */
[----:B------:R1:W3:Y:S01]  /*2790*/  @P0 LDG.E.U8 R139, desc[UR26][R8.64] ;  /* 0x0000001a088b0981 */ /* 0x0002e2000c1e1100 */
[----:B------:R-:W-:Y:S01]  /*27a0*/  PLOP3.LUT P0, PT, PT, PT, UP1, 0x80, 0x8 ;  /* 0x000000000008781c */ /* 0x000fe20003f0f018 */
[----:B------:R-:W-:Y:S02]  /*27b0*/  IMAD.U32 R14, RZ, RZ, UR16 ;  /* 0x00000010ff0e7e24 */ /* 0x000fe4000f8e00ff */
[----:B------:R-:W-:Y:S01]  /*27c0*/  IMAD R43, R10, 0x2, R27 ;  /* 0x000000020a2b7824 */ /* 0x000fe200078e021b */
[----:B------:R-:W-:Y:S01]  /*27d0*/  ISETP.LT.AND P0, PT, R13, UR30, P0 ;  /* 0x0000001e0d007c0c */ /* 0x000fe20008701270 */
[----:B-1----:R-:W-:Y:S02]  /*27e0*/  @P2 IMAD.MOV.U32 R8, RZ, RZ, R5 ;  /* 0x000000ffff082224 */ /* 0x002fe400078e0005 */
[----:B------:R-:W-:Y:S01]  /*27f0*/  @P2 IMAD.MOV.U32 R9, RZ, RZ, R7 ;  /* 0x000000ffff092224 */ /* 0x000fe200078e0007 */
[----:B------:R-:W-:Y:S01]  /*2800*/  LOP3.LUT R252, R242, 0x20, RZ, 0xfc, !PT ;  /* 0x00000020f2fc7812 */ /* 0x000fe200078efcff */
[----:B------:R-:W-:-:S03]  /*2810*/  IMAD.U32 R18, RZ, RZ, UR16 ;  /* 0x00000010ff127e24 */ /* 0x000fc6000f8e00ff */
[----:B------:R1:W4:Y:S01]  /*2820*/  @P2 LDG.E.U8 R138, desc[UR26][R8.64] ;  /* 0x0000001a088a2981 */ /* 0x000322000c1e1100 */
[----:B------:R-:W-:Y:S01]  /*2830*/  PLOP3.LUT P2, PT, PT, PT, UP1, 0x80, 0x8 ;  /* 0x000000000008781c */ /* 0x000fe20003f4f018 */
[----:B------:R-:W-:Y:S01]  /*2840*/  IMAD R55, R14, 0x2, R43 ;  /* 0x000000020e377824 */ /* 0x000fe200078e022b */
[----:B------:R-:W-:Y:S02]  /*2850*/  LOP3.LUT R248, R242, 0x28, RZ, 0xfc, !PT ;  /* 0x00000028f2f87812 */ /* 0x000fe400078efcff */
[----:B------:R-:W-:Y:S01]  /*2860*/  ISETP.LT.AND P2, PT, R252, UR30, P2 ;  /* 0x0000001efc007c0c */ /* 0x000fe20009741270 */
[----:B------:R-:W-:Y:S01]  /*2870*/  IMAD R13, R18, 0x2, R55 ;  /* 0x00000002120d7824 */ /* 0x000fe200078e0237 */
[----:B------:R-:W-:Y:S02]  /*2880*/  PLOP3.LUT P3, PT, PT, PT, UP1, 0x80, 0x8 ;  /* 0x000000000008781c */ /* 0x000fe40003f6f018 */
[----:B------:R-:W-:Y:S01]  /*2890*/  PRMT R137, RZ, 0x7610, R137 ;  /* 0x00007610ff897816 */ /* 0x000fe20000000089 */
[----:B------:R-:W-:Y:S01]  /*28a0*/  IMAD R29, R14, 0x2, R13 ;  /* 0x000000020e1d7824 */ /* 0x000fe200078e020d */
[----:B-1----:R-:W-:-:S02]  /*28b0*/  IADD3 R8, P4, PT, R11, R64, RZ ;  /* 0x000000400b087210 */ /* 0x002fc40007f9e0ff */
[-C--:B------:R-:W-:Y:S02]  /*28c0*/  IADD3 R9, P5, PT, R12, R64.reuse, RZ ;  /* 0x000000400c097210 */ /* 0x080fe40007fbe0ff */
[-C--:B------:R-:W-:Y:S01]  /*28d0*/  LEA.HI.X.SX32 R11, R11, R65.reuse, 0x1, P4 ;  /* 0x000000410b0b7211 */ /* 0x080fe200020f0eff */
[----:B------:R-:W-:Y:S01]  /*28e0*/  @P0 IMAD.MOV.U32 R14, RZ, RZ, R8 ;  /* 0x000000ffff0e0224 */ /* 0x000fe200078e0008 */
[----:B------:R-:W-:Y:S02]  /*28f0*/  ISETP.LT.AND P3, PT, R248, UR30, P3 ;  /* 0x0000001ef8007c0c */ /* 0x000fe40009f61270 */
[----:B------:R-:W-:Y:S01]  /*2900*/  LEA.HI.X.SX32 R12, R12, R65, 0x1, P5 ;  /* 0x000000410c0c7211 */ /* 0x000fe200028f0eff */
[----:B------:R-:W-:Y:S01]  /*2910*/  @P0 IMAD.MOV.U32 R15, RZ, RZ, R11 ;  /* 0x000000ffff0f0224 */ /* 0x000fe200078e000b */
[----:B------:R-:W-:Y:S02]  /*2920*/  IADD3 R10, P6, PT, R13, R64, RZ ;  /* 0x000000400d0a7210 */ /* 0x000fe40007fde0ff */
[----:B------:R-:W-:-:S02]  /*2930*/  PRMT R133, RZ, 0x7610, R133 ;  /* 0x00007610ff857816 */ /* 0x000fc40000000085 */
[----:B------:R1:W5:Y:S01]  /*2940*/  @P0 LDG.E.U8 R137, desc[UR26][R14.64] ;  /* 0x0000001a0e890981 */ /* 0x000362000c1e1100 */
[----:B------:R-:W-:Y:S02]  /*2950*/  LEA.HI.X.SX32 R13, R13, R65, 0x1, P6 ;  /* 0x000000410d0d7211 */ /* 0x000fe400030f0eff */
[----:B------:R-:W-:Y:S01]  /*2960*/  PRMT R74, RZ, 0x7610, R74 ;  /* 0x00007610ff4a7816 */ /* 0x000fe2000000004a */
[----:B-1----:R-:W-:Y:S02]  /*2970*/  @P2 IMAD.MOV.U32 R14, RZ, RZ, R9 ;  /* 0x000000ffff0e2224 */ /* 0x002fe400078e0009 */
[----:B------:R-:W-:-:S05]  /*2980*/  @P2 IMAD.MOV.U32 R15, RZ, RZ, R12 ;  /* 0x000000ffff0f2224 */ /* 0x000fca00078e000c */
[----:B------:R1:W2:Y:S02]  /*2990*/  @P2 LDG.E.U8 R133, desc[UR26][R14.64] ;  /* 0x0000001a0e852981 */ /* 0x0002a4000c1e1100 */
[----:B-1----:R-:W-:Y:S02]  /*29a0*/  @P3 IMAD.MOV.U32 R14, RZ, RZ, R10 ;  /* 0x000000ffff0e3224 */ /* 0x002fe400078e000a */
[----:B------:R-:W-:-:S05]  /*29b0*/  @P3 IMAD.MOV.U32 R15, RZ, RZ, R13 ;  /* 0x000000ffff0f3224 */ /* 0x000fca00078e000d */
[----:B------:R1:W2:Y:S01]  /*29c0*/  @P3 LDG.E.U8 R74, desc[UR26][R14.64] ;  /* 0x0000001a0e4a3981 */ /* 0x0002a2000c1e1100 */
[----:B------:R-:W-:Y:S02]  /*29d0*/  ISETP.GT.U32.AND P3, PT, R134, R129, PT ;  /* 0x000000818600720c */ /* 0x000fe40003f64070 */
[----:B------:R-:W-:Y:S01]  /*29e0*/  LOP3.LUT R167, R0, 0x7a, RZ, 0xfc, !PT ;  /* 0x0000007a00a77812 */ /* 0x000fe200078efcff */
[----:B------:R-:W-:Y:S02]  /*29f0*/  IMAD.U32 R20, RZ, RZ, UR16 ;  /* 0x00000010ff147e24 */ /* 0x000fe4000f8e00ff */
[----:B------:R-:W-:Y:S01]  /*2a00*/  IMAD R45, R18, 0x2, R29 ;  /* 0x00000002122d7824 */ /* 0x000fe200078e021d */
[----:B------:R-:W-:Y:S02]  /*2a10*/  IABS R17, R167 ;  /* 0x000000a700117213 */ /* 0x000fe40000000000 */
[----:B------:R-:W-:-:S05]  /*2a20*/  ISETP.GT.U32.AND P2, PT, R134, R128, PT ;  /* 0x000000808600720c */ /* 0x000fca0003f44070 */
[----:B------:R-:W-:Y:S01]  /*2a30*/  @!P3 IMAD.IADD R129, R129, 0x1, -R134 ;  /* 0x000000018181b824 */ /* 0x000fe200078e0a86 */
[----:B------:R-:W-:Y:S01]  /*2a40*/  ISETP.GT.U32.AND P3, PT, R134, R126, PT ;  /* 0x0000007e8600720c */ /* 0x000fe20003f64070 */
[----:B-1----:R-:W-:Y:S02]  /*2a50*/  IMAD R15, R20, 0x4, R45 ;  /* 0x00000004140f7824 */ /* 0x002fe400078e022d */
[----:B------:R-:W-:Y:S01]  /*2a60*/  IMAD.HI.U32 R14, R16, R17, RZ ;  /* 0x00000011100e7227 */ /* 0x000fe200078e00ff */
[----:B------:R-:W-:-:S03]  /*2a70*/  ISETP.GT.U32.AND P4, PT, R134, R125, PT ;  /* 0x0000007d8600720c */ /* 0x000fc60003f84070 */
[----:B------:R-:W-:Y:S02]  /*2a80*/  IMAD.U32 R22, RZ, RZ, UR16 ;  /* 0x00000010ff167e24 */ /* 0x000fe4000f8e00ff */
[----:B------:R-:W-:Y:S01]  /*2a90*/  IMAD.MOV R136, RZ, RZ, -R14 ;  /* 0x000000ffff887224 */ /* 0x000fe200078e0a0e */
[C---:B------:R-:W-:Y:S01]  /*2aa0*/  IADD3 R14, P5, PT, R15.reuse, R64, RZ ;  /* 0x000000400f0e7210 */ /* 0x040fe20007fbe0ff */
[----:B------:R-:W-:Y:S02]  /*2ab0*/  IMAD R31, R22, 0x2, R15 ;  /* 0x00000002161f7824 */ /* 0x000fe400078e020f */
[--C-:B------:R-:W-:Y:S01]  /*2ac0*/  @!P3 IMAD.IADD R126, R126, 0x1, -R134.reuse ;  /* 0x000000017e7eb824 */ /* 0x100fe200078e0a86 */
[----:B------:R-:W-:Y:S02]  /*2ad0*/  LEA.HI.X.SX32 R15, R15, R65, 0x1, P5 ;  /* 0x000000410f0f7211 */ /* 0x000fe400028f0eff */
[C---:B------:R-:W-:Y:S02]  /*2ae0*/  ISETP.GT.U32.AND P5, PT, R134.reuse, R124, PT ;  /* 0x0000007c8600720c */ /* 0x040fe40003fa4070 */
[----:B------:R-:W-:Y:S01]  /*2af0*/  ISETP.GT.U32.AND P3, PT, R134, R121, PT ;  /* 0x000000798600720c */ /* 0x000fe20003f64070 */
[----:B------:R-:W-:Y:S01]  /*2b00*/  @!P2 IMAD.IADD R128, R128, 0x1, -R134 ;  /* 0x000000018080a824 */ /* 0x000fe200078e0a86 */
[----:B------:R-:W-:-:S02]  /*2b10*/  ISETP.GT.U32.AND P2, PT, R134, R123, PT ;  /* 0x0000007b8600720c */ /* 0x000fc40003f44070 */
[----:B------:R-:W-:Y:S02]  /*2b20*/  LOP3.LUT R245, R242, 0x30, RZ, 0xfc, !PT ;  /* 0x00000030f2f57812 */ /* 0x000fe400078efcff */
[----:B------:R-:W-:Y:S01]  /*2b30*/  PLOP3.LUT P0, PT, PT, PT, UP1, 0x80, 0x8 ;  /* 0x000000000008781c */ /* 0x000fe20003f0f018 */
[--C-:B------:R-:W-:Y:S01]  /*2b40*/  @!P4 IMAD.IADD R125, R125, 0x1, -R134.reuse ;  /* 0x000000017d7dc824 */ /* 0x100fe200078e0a86 */
[----:B------:R-:W-:Y:S02]  /*2b50*/  ISETP.GT.U32.AND P4, PT, R134, R120, PT ;  /* 0x000000788600720c */ /* 0x000fe40003f84070 */
[----:B------:R-:W-:Y:S02]  /*2b60*/  ISETP.LT.AND P0, PT, R245, UR30, P0 ;  /* 0x0000001ef5007c0c */ /* 0x000fe40008701270 */
[----:B------:R-:W-:Y:S01]  /*2b70*/  LOP3.LUT R165, R0, 0x7c, RZ, 0xfc, !PT ;  /* 0x0000007c00a57812 */ /* 0x000fe200078efcff */
[--C-:B------:R-:W-:Y:S01]  /*2b80*/  @!P5 IMAD.IADD R124, R124, 0x1, -R134.reuse ;  /* 0x000000017c7cd824 */ /* 0x100fe200078e0a86 */
[----:B------:R-:W-:Y:S01]  /*2b90*/  ISETP.GT.U32.AND P5, PT, R134, R119, PT ;  /* 0x000000778600720c */ /* 0x000fe20003fa4070 */
[----:B------:R-:W-:Y:S01]  /*2ba0*/  @!P3 IMAD.IADD R121, R121, 0x1, -R134 ;  /* 0x000000017979b824 */ /* 0x000fe200078e0a86 */
[----:B------:R-:W-:-:S02]  /*2bb0*/  IABS R135, R165 ;  /* 0x000000a500877213 */ /* 0x000fc40000000000 */
[C---:B------:R-:W-:Y:S01]  /*2bc0*/  ISETP.GT.U32.AND P3, PT, R134.reuse, R116, PT ;  /* 0x000000748600720c */ /* 0x040fe20003f64070 */
[----:B------:R-:W-:Y:S01]  /*2bd0*/  @!P2 IMAD.IADD R123, R123, 0x1, -R134 ;  /* 0x000000017b7ba824 */ /* 0x000fe200078e0a86 */
[----:B------:R-:W-:Y:S02]  /*2be0*/  PRMT R132, RZ, 0x7610, R132 ;  /* 0x00007610ff847816 */ /* 0x000fe40000000084 */
[----:B------:R-:W-:Y:S01]  /*2bf0*/  ISETP.GT.U32.AND P6, PT, R134, R127, PT ;  /* 0x0000007f8600720c */ /* 0x000fe20003fc4070 */
[----:B------:R-:W-:Y:S01]  /*2c00*/  IMAD.HI.U32 R16, R16, R135, RZ ;  /* 0x0000008710107227 */ /* 0x000fe200078e00ff */
[----:B------:R-:W-:Y:S02]  /*2c10*/  ISETP.GT.U32.AND P2, PT, R134, R117, PT ;  /* 0x000000758600720c */ /* 0x000fe40003f44070 */
[----:B------:R-:W2:Y:S01]  /*2c20*/  @P0 LDG.E.U8 R132, desc[UR26][R14.64] ;  /* 0x0000001a0e840981 */ /* 0x000ea2000c1e1100 */
[----:B------:R-:W-:Y:S01]  /*2c30*/  @!P4 IMAD.IADD R120, R120, 0x1, -R134 ;  /* 0x000000017878c824 */ /* 0x000fe200078e0a86 */
[C---:B------:R-:W-:Y:S01]  /*2c40*/  ISETP.GT.U32.AND P0, PT, R134.reuse, R118, PT ;  /* 0x000000768600720c */ /* 0x040fe20003f04070 */
[----:B------:R-:W-:Y:S01]  /*2c50*/  IMAD.MOV R16, RZ, RZ, -R16 ;  /* 0x000000ffff107224 */ /* 0x000fe200078e0a10 */
[----:B------:R-:W-:Y:S01]  /*2c60*/  ISETP.GT.U32.AND P4, PT, R134, R115, PT ;  /* 0x000000738600720c */ /* 0x000fe20003f84070 */
[----:B------:R-:W-:-:S02]  /*2c70*/  @!P5 IMAD.IADD R119, R119, 0x1, -R134 ;  /* 0x000000017777d824 */ /* 0x000fc400078e0a86 */
[C---:B------:R-:W-:Y:S01]  /*2c80*/  IMAD R135, R134.reuse, R16, R135 ;  /* 0x0000001086877224 */ /* 0x040fe200078e0287 */
[----:B------:R-:W-:Y:S01]  /*2c90*/  ISETP.GT.U32.AND P5, PT, R134, R114, PT ;  /* 0x000000728600720c */ /* 0x000fe20003fa4070 */
[----:B------:R-:W-:Y:S02]  /*2ca0*/  IMAD.U32 R16, RZ, RZ, UR16 ;  /* 0x00000010ff107e24 */ /* 0x000fe4000f8e00ff */
[--C-:B------:R-:W-:Y:S01]  /*2cb0*/  @!P3 IMAD.IADD R116, R116, 0x1, -R134.reuse ;  /* 0x000000017474b824 */ /* 0x100fe200078e0a86 */
[C---:B------:R-:W-:Y:S01]  /*2cc0*/  ISETP.GT.U32.AND P3, PT, R134.reuse, R112, PT ;  /* 0x000000708600720c */ /* 0x040fe20003f64070 */
[--C-:B------:R-:W-:Y:S01]  /*2cd0*/  @!P6 IMAD.IADD R127, R127, 0x1, -R134.reuse ;  /* 0x000000017f7fe824 */ /* 0x100fe200078e0a86 */
[C---:B------:R-:W-:Y:S01]  /*2ce0*/  ISETP.GT.U32.AND P6, PT, R134.reuse, R122, PT ;  /* 0x0000007a8600720c */ /* 0x040fe20003fc4070 */
[--C-:B------:R-:W-:Y:S01]  /*2cf0*/  @!P2 IMAD.IADD R117, R117, 0x1, -R134.reuse ;  /* 0x000000017575a824 */ /* 0x100fe200078e0a86 */
[----:B------:R-:W-:Y:S01]  /*2d00*/  ISETP.GT.U32.AND P2, PT, R134, R113, PT ;  /* 0x000000718600720c */ /* 0x000fe20003f44070 */
[----:B------:R-:W-:Y:S01]  /*2d10*/  IMAD R47, R16, 0x2, R31 ;  /* 0x00000002102f7824 */ /* 0x000fe200078e021f */
[----:B------:R-:W-:Y:S01]  /*2d20*/  LOP3.LUT R241, R242, 0x38, RZ, 0xfc, !PT ;  /* 0x00000038f2f17812 */ /* 0x000fe200078efcff */
[----:B------:R-:W-:Y:S01]  /*2d30*/  @!P0 IMAD.IADD R118, R118, 0x1, -R134 ;  /* 0x0000000176768824 */ /* 0x000fe200078e0a86 */
[----:B------:R-:W-:Y:S01]  /*2d40*/  PLOP3.LUT P0, PT, PT, PT, UP1, 0x80, 0x8 ;  /* 0x000000000008781c */ /* 0x000fe20003f0f018 */
[----:B------:R-:W-:-:S02]  /*2d50*/  IMAD R57, R18, 0x2, R47 ;  /* 0x0000000212397824 */ /* 0x000fc400078e022f */
[--C-:B------:R-:W-:Y:S01]  /*2d60*/  @!P4 IMAD.IADD R115, R115, 0x1, -R134.reuse ;  /* 0x000000017373c824 */ /* 0x100fe200078e0a86 */
[C---:B------:R-:W-:Y:S01]  /*2d70*/  ISETP.GT.U32.AND P4, PT, R134.reuse, R111, PT ;  /* 0x0000006f8600720c */ /* 0x040fe20003f84070 */
[----:B------:R-:W-:Y:S01]  /*2d80*/  IMAD R136, R134, R136, R17 ;  /* 0x0000008886887224 */ /* 0x000fe200078e0211 */
[----:B------:R-:W-:Y:S01]  /*2d90*/  ISETP.LT.AND P0, PT, R241, UR30, P0 ;  /* 0x0000001ef1007c0c */ /* 0x000fe20008701270 */
[----:B------:R-:W-:Y:S02]  /*2da0*/  IMAD R17, R20, 0x2, R57 ;  /* 0x0000000214117824 */ /* 0x000fe400078e0239 */
[--C-:B------:R-:W-:Y:S01]  /*2db0*/  @!P5 IMAD.IADD R114, R114, 0x1, -R134.reuse ;  /* 0x000000017272d824 */ /* 0x100fe200078e0a86 */
[----:B------:R-:W-:Y:S01]  /*2dc0*/  ISETP.GT.U32.AND P5, PT, R134, R110, PT ;  /* 0x0000006e8600720c */ /* 0x000fe20003fa4070 */
[--C-:B------:R-:W-:Y:S01]  /*2dd0*/  @!P3 IMAD.IADD R112, R112, 0x1, -R134.reuse ;  /* 0x000000017070b824 */ /* 0x100fe200078e0a86 */
[----:B------:R-:W-:Y:S01]  /*2de0*/  ISETP.GT.U32.AND P3, PT, R134, R108, PT ;  /* 0x0000006c8600720c */ /* 0x000fe20003f64070 */
[--C-:B------:R-:W-:Y:S01]  /*2df0*/  @!P6 IMAD.IADD R122, R122, 0x1, -R134.reuse ;  /* 0x000000017a7ae824 */ /* 0x100fe200078e0a86 */
[----:B------:R-:W-:Y:S01]  /*2e00*/  IADD3 R16, P6, PT, R17, R64, RZ ;  /* 0x0000004011107210 */ /* 0x000fe20007fde0ff */
[--C-:B------:R-:W-:Y:S01]  /*2e10*/  @!P2 IMAD.IADD R113, R113, 0x1, -R134.reuse ;  /* 0x000000017171a824 */ /* 0x100fe200078e0a86 */
[----:B------:R-:W-:Y:S01]  /*2e20*/  ISETP.GT.U32.AND P2, PT, R134, R109, PT ;  /* 0x0000006d8600720c */ /* 0x000fe20003f44070 */
[----:B------:R-:W-:Y:S01]  /*2e30*/  IMAD R33, R22, 0x2, R17 ;  /* 0x0000000216217824 */ /* 0x000fe200078e0211 */
[----:B------:R-:W-:Y:S01]  /*2e40*/  PRMT R131, RZ, 0x7610, R131 ;  /* 0x00007610ff837816 */ /* 0x000fe20000000083 */
[----:B------:R-:W-:Y:S01]  /*2e50*/  @!P4 IMAD.IADD R111, R111, 0x1, -R134 ;  /* 0x000000016f6fc824 */ /* 0x000fe200078e0a86 */
[----:B------:R-:W-:-:S02]  /*2e60*/  LEA.HI.X.SX32 R17, R17, R65, 0x1, P6 ;  /* 0x0000004111117211 */ /* 0x000fc400030f0eff */
[----:B------:R-:W-:Y:S02]  /*2e70*/  LOP3.LUT R24, R242, 0x2, RZ, 0xfc, !PT ;  /* 0x00000002f2187812 */ /* 0x000fe400078efcff */
[----:B------:R-:W-:Y:S01]  /*2e80*/  PLOP3.LUT P6, PT, PT, PT, UP1, 0x80, 0x8 ;  /* 0x000000000008781c */ /* 0x000fe20003fcf018 */
[----:B------:R-:W2:Y:S01]  /*2e90*/  @P0 LDG.E.U8 R131, desc[UR26][R16.64] ;  /* 0x0000001a10830981 */ /* 0x000ea2000c1e1100 */
[----:B------:R-:W-:Y:S01]  /*2ea0*/  ISETP.GT.U32.AND P4, PT, R134, R107, PT ;  /* 0x0000006b8600720c */ /* 0x000fe20003f84070 */
[--C-:B------:R-:W-:Y:S01]  /*2eb0*/  @!P5 IMAD.IADD R110, R110, 0x1, -R134.reuse ;  /* 0x000000016e6ed824 */ /* 0x100fe200078e0a86 */
[----:B------:R-:W-:Y:S01]  /*2ec0*/  ISETP.LT.AND P0, PT, R24, UR30, P6 ;  /* 0x0000001e18007c0c */ /* 0x000fe2000b701270 */
[--C-:B------:R-:W-:Y:S01]  /*2ed0*/  @!P3 IMAD.IADD R108, R108, 0x1, -R134.reuse ;  /* 0x000000016c6cb824 */ /* 0x100fe200078e0a86 */
[C---:B------:R-:W-:Y:S02]  /*2ee0*/  ISETP.GT.U32.AND P5, PT, R134.reuse, R106, PT ;  /* 0x0000006a8600720c */ /* 0x040fe40003fa4070 */
[----:B------:R-:W-:Y:S01]  /*2ef0*/  ISETP.GT.U32.AND P3, PT, R134, R104, PT ;  /* 0x000000688600720c */ /* 0x000fe20003f64070 */
[----:B------:R-:W-:Y:S01]  /*2f00*/  @!P2 IMAD.IADD R109, R109, 0x1, -R134 ;  /* 0x000000016d6da824 */ /* 0x000fe200078e0a86 */
[----:B------:R-:W-:-:S02]  /*2f10*/  IADD3 R18, P6, PT, R19, R64, RZ ;  /* 0x0000004013127210 */ /* 0x000fc40007fde0ff */
[----:B------:R-:W-:Y:S02]  /*2f20*/  ISETP.GT.U32.AND P2, PT, R134, R105, PT ;  /* 0x000000698600720c */ /* 0x000fe40003f44070 */
[----:B------:R-:W-:Y:S01]  /*2f30*/  PRMT R130, RZ, 0x7610, R130 ;  /* 0x00007610ff827816 */ /* 0x000fe20000000082 */
[--C-:B------:R-:W-:Y:S01]  /*2f40*/  @!P4 IMAD.IADD R107, R107, 0x1, -R134.reuse ;  /* 0x000000016b6bc824 */ /* 0x100fe200078e0a86 */
[----:B------:R-:W-:Y:S02]  /*2f50*/  LEA.HI.X.SX32 R19, R19, R65, 0x1, P6 ;  /* 0x0000004113137211 */ /* 0x000fe400030f0eff */
[----:B------:R-:W-:Y:S02]  /*2f60*/  LOP3.LUT R20, R242, 0xa, RZ, 0xfc, !PT ;  /* 0x0000000af2147812 */ /* 0x000fe400078efcff */
[----:B------:R-:W-:Y:S01]  /*2f70*/  PLOP3.LUT P6, PT, PT, PT, UP1, 0x80, 0x8 ;  /* 0x000000000008781c */ /* 0x000fe20003fcf018 */
[----:B------:R-:W2:Y:S01]  /*2f80*/  @P0 LDG.E.U8 R130, desc[UR26][R18.64] ;  /* 0x0000001a12820981 */ /* 0x000ea2000c1e1100 */
[----:B------:R-:W-:Y:S01]  /*2f90*/  ISETP.GT.U32.AND P4, PT, R134, R103, PT ;  /* 0x000000678600720c */ /* 0x000fe20003f84070 */
[--C-:B------:R-:W-:Y:S01]  /*2fa0*/  @!P5 IMAD.IADD R106, R106, 0x1, -R134.reuse ;  /* 0x000000016a6ad824 */ /* 0x100fe200078e0a86 */
[----:B------:R-:W-:Y:S01]  /*2fb0*/  ISETP.LT.AND P0, PT, R20, UR30, P6 ;  /* 0x0000001e14007c0c */ /* 0x000fe2000b701270 */
[----:B------:R-:W-:Y:S01]  /*2fc0*/  @!P3 IMAD.IADD R104, R104, 0x1, -R134 ;  /* 0x000000016868b824 */ /* 0x000fe200078e0a86 */
[----:B------:R-:W-:-:S02]  /*2fd0*/  ISETP.GT.U32.AND P5, PT, R134, R102, PT ;  /* 0x000000668600720c */ /* 0x000fc40003fa4070 */
[C---:B------:R-:W-:Y:S01]  /*2fe0*/  ISETP.GT.U32.AND P3, PT, R134.reuse, R100, PT ;  /* 0x000000648600720c */ /* 0x040fe20003f64070 */
[--C-:B------:R-:W-:Y:S01]  /*2ff0*/  @!P2 IMAD.IADD R105, R105, 0x1, -R134.reuse ;  /* 0x000000016969a824 */ /* 0x100fe200078e0a86 */
[----:B------:R-:W-:Y:S02]  /*3000*/  IADD3 R20, P6, PT, R21, R64, RZ ;  /* 0x0000004015147210 */ /* 0x000fe40007fde0ff */
[----:B------:R-:W-:Y:S02]  /*3010*/  ISETP.GT.U32.AND P2, PT, R134, R101, PT ;  /* 0x000000658600720c */ /* 0x000fe40003f44070 */
[----:B------:R-:W-:Y:S01]  /*3020*/  PRMT R141, RZ, 0x7610, R141 ;  /* 0x00007610ff8d7816 */ /* 0x000fe2000000008d */
[----:B------:R-:W-:Y:S01]  /*3030*/  @!P4 IMAD.IADD R103, R103, 0x1, -R134 ;  /* 0x000000016767c824 */ /* 0x000fe200078e0a86 */
[----:B------:R-:W-:Y:S02]  /*3040*/  LEA.HI.X.SX32 R21, R21, R65, 0x1, P6 ;  /* 0x0000004115157211 */ /* 0x000fe400030f0eff */
[----:B------:R-:W-:-:S02]  /*3050*/  LOP3.LUT R22, R242, 0x12, RZ, 0xfc, !PT ;  /* 0x00000012f2167812 */ /* 0x000fc400078efcff */
        /* <DEDUP_REMOVED lines=62> */
[C---:B------:R-:W-:Y:S01]  /*3440*/  IADD3 R30, P4, PT, R31.reuse, R64, RZ ;  /* 0x000000401f1e7210 */ /* 0x040fe20007f9e0ff */
[--C-:B------:R-:W-:Y:S01]  /*3450*/  @!P5 IMAD.IADD R86, R86, 0x1, -R134.reuse ;  /* 0x000000015656d824 */ /* 0x100fe200078e0a86 */
[----:B------:R-:W-:Y:S01]  /*3460*/  ISETP.LT.AND P0, PT, R244, UR30, P6 ;  /* 0x0000001ef4007c0c */ /* 0x000fe2000b701270 */
[----:B------:R-:W-:Y:S01]  /*3470*/  @!P3 IMAD.IADD R84, R84, 0x1, -R134 ;  /* 0x000000015454b824 */ /* 0x000fe200078e0a86 */
[----:B------:R-:W-:Y:S02]  /*3480*/  LEA.HI.X.SX32 R31, R31, R65, 0x1, P4 ;  /* 0x000000411f1f7211 */ /* 0x000fe400020f0eff */
[C---:B------:R-:W-:Y:S02]  /*3490*/  ISETP.GT.U32.AND P4, PT, R134.reuse, R82, PT ;  /* 0x000000528600720c */ /* 0x040fe40003f84070 */
[----:B------:R-:W-:-:S02]  /*34a0*/  ISETP.GT.U32.AND P5, PT, R134, R80, PT ;  /* 0x000000508600720c */ /* 0x000fc40003fa4070 */
[C---:B------:R-:W-:Y:S01]  /*34b0*/  ISETP.GT.U32.AND P3, PT, R134.reuse, R79, PT ;  /* 0x0000004f8600720c */ /* 0x040fe20003f64070 */
[----:B------:R-:W-:Y:S01]  /*34c0*/  @!P2 IMAD.IADD R85, R85, 0x1, -R134 ;  /* 0x000000015555a824 */ /* 0x000fe200078e0a86 */
[C---:B------:R-:W-:Y:S02]  /*34d0*/  ISETP.GT.U32.AND P2, PT, R134.reuse, R81, PT ;  /* 0x000000518600720c */ /* 0x040fe40003f44070 */
[----:B------:R-:W-:Y:S02]  /*34e0*/  PRMT R146, RZ, 0x7610, R146 ;  /* 0x00007610ff927816 */ /* 0x000fe40000000092 */
[----:B------:R-:W-:Y:S02]  /*34f0*/  ISETP.GT.U32.AND P6, PT, R134, R83, PT ;  /* 0x000000538600720c */ /* 0x000fe40003fc4070 */
[----:B------:R-:W-:Y:S01]  /*3500*/  LOP3.LUT R240, R242, 0x3a, RZ, 0xfc, !PT ;  /* 0x0000003af2f07812 */ /* 0x000fe200078efcff */
[--C-:B------:R-:W-:Y:S01]  /*3510*/  @!P4 IMAD.IADD R82, R82, 0x1, -R134.reuse ;  /* 0x000000015252c824 */ /* 0x100fe200078e0a86 */
[----:B------:R-:W2:Y:S01]  /*3520*/  @P0 LDG.E.U8 R146, desc[UR26][R30.64] ;  /* 0x0000001a1e920981 */ /* 0x000ea2000c1e1100 */
[----:B------:R-:W-:Y:S01]  /*3530*/  PLOP3.LUT P0, PT, PT, PT, UP1, 0x80, 0x8 ;  /* 0x000000000008781c */ /* 0x000fe20003f0f018 */
[--C-:B------:R-:W-:Y:S01]  /*3540*/  @!P5 IMAD.IADD R80, R80, 0x1, -R134.reuse ;  /* 0x000000015050d824 */ /* 0x100fe200078e0a86 */
[C---:B------:R-:W-:Y:S01]  /*3550*/  ISETP.GT.U32.AND P4, PT, R134.reuse, R78, PT ;  /* 0x0000004e8600720c */ /* 0x040fe20003f84070 */
[----:B------:R-:W-:Y:S01]  /*3560*/  @!P3 IMAD.IADD R79, R79, 0x1, -R134 ;  /* 0x000000014f4fb824 */ /* 0x000fe200078e0a86 */
[----:B------:R-:W-:-:S02]  /*3570*/  ISETP.GT.U32.AND P5, PT, R134, R76, PT ;  /* 0x0000004c8600720c */ /* 0x000fc40003fa4070 */
[----:B------:R-:W-:Y:S01]  /*3580*/  ISETP.GT.U32.AND P3, PT, R134, R73, PT ;  /* 0x000000498600720c */ /* 0x000fe20003f64070 */
[--C-:B------:R-:W-:Y:S01]  /*3590*/  @!P2 IMAD.IADD R81, R81, 0x1, -R134.reuse ;  /* 0x000000015151a824 */ /* 0x100fe200078e0a86 */
[----:B------:R-:W-:Y:S02]  /*35a0*/  ISETP.LT.AND P0, PT, R240, UR30, P0 ;  /* 0x0000001ef0007c0c */ /* 0x000fe40008701270 */
[----:B------:R-:W-:Y:S01]  /*35b0*/  ISETP.GT.U32.AND P2, PT, R134, R77, PT ;  /* 0x0000004d8600720c */ /* 0x000fe20003f44070 */
[----:B------:R-:W-:Y:S01]  /*35c0*/  @!P6 IMAD.IADD R83, R83, 0x1, -R134 ;  /* 0x000000015353e824 */ /* 0x000fe200078e0a86 */
[----:B------:R-:W-:Y:S01]  /*35d0*/  IADD3 R32, P6, PT, R33, R64, RZ ;  /* 0x0000004021207210 */ /* 0x000fe20007fde0ff */
[----:B------:R-:W-:Y:S01]  /*35e0*/  IMAD.U32 R34, RZ, RZ, UR16 ;  /* 0x00000010ff227e24 */ /* 0x000fe2000f8e00ff */
[----:B------:R-:W-:-:S03]  /*35f0*/  PRMT R147, RZ, 0x7610, R147 ;  /* 0x00007610ff937816 */ /* 0x000fc60000000093 */
[----:B------:R-:W-:Y:S01]  /*3600*/  IMAD R49, R34, 0x2, R33 ;  /* 0x0000000222317824 */ /* 0x000fe200078e0221 */
[----:B------:R-:W-:Y:S01]  /*3610*/  LEA.HI.X.SX32 R33, R33, R65, 0x1, P6 ;  /* 0x0000004121217211 */ /* 0x000fe200030f0eff */
[--C-:B------:R-:W-:Y:S01]  /*3620*/  @!P4 IMAD.IADD R78, R78, 0x1, -R134.reuse ;  /* 0x000000014e4ec824 */ /* 0x100fe200078e0a86 */
[----:B------:R-:W-:Y:S01]  /*3630*/  LOP3.LUT R36, R242, 0x4, RZ, 0xfc, !PT ;  /* 0x00000004f2247812 */ /* 0x000fe200078efcff */
[--C-:B------:R-:W-:Y:S01]  /*3640*/  @!P5 IMAD.IADD R76, R76, 0x1, -R134.reuse ;  /* 0x000000014c4cd824 */ /* 0x100fe200078e0a86 */
[----:B------:R-:W-:Y:S01]  /*3650*/  PLOP3.LUT P6, PT, PT, PT, UP1, 0x80, 0x8 ;  /* 0x000000000008781c */ /* 0x000fe20003fcf018 */
[--C-:B------:R-:W-:Y:S01]  /*3660*/  @!P3 IMAD.IADD R73, R73, 0x1, -R134.reuse ;  /* 0x000000014949b824 */ /* 0x100fe200078e0a86 */
[C---:B------:R-:W-:Y:S01]  /*3670*/  ISETP.GT.U32.AND P4, PT, R134.reuse, R72, PT ;  /* 0x000000488600720c */ /* 0x040fe20003f84070 */
[----:B------:R-:W2:Y:S01]  /*3680*/  @P0 LDG.E.U8 R147, desc[UR26][R32.64] ;  /* 0x0000001a20930981 */ /* 0x000ea2000c1e1100 */
[C---:B------:R-:W-:Y:S02]  /*3690*/  ISETP.GT.U32.AND P5, PT, R134.reuse, R70, PT ;  /* 0x000000468600720c */ /* 0x040fe40003fa4070 */
[----:B------:R-:W-:Y:S01]  /*36a0*/  ISETP.GT.U32.AND P3, PT, R134, R69, PT ;  /* 0x000000458600720c */ /* 0x000fe20003f64070 */
[----:B------:R-:W-:Y:S01]  /*36b0*/  @!P2 IMAD.IADD R77, R77, 0x1, -R134 ;  /* 0x000000014d4da824 */ /* 0x000fe200078e0a86 */
[----:B------:R-:W-:-:S02]  /*36c0*/  ISETP.LT.AND P0, PT, R36, UR30, P6 ;  /* 0x0000001e24007c0c */ /* 0x000fc4000b701270 */
[----:B------:R-:W-:Y:S02]  /*36d0*/  ISETP.GT.U32.AND P2, PT, R134, R71, PT ;  /* 0x000000478600720c */ /* 0x000fe40003f44070 */
[C---:B------:R-:W-:Y:S02]  /*36e0*/  IADD3 R34, P6, PT, R35.reuse, R64, RZ ;  /* 0x0000004023227210 */ /* 0x040fe40007fde0ff */
[----:B------:R-:W-:Y:S02]  /*36f0*/  PRMT R148, RZ, 0x7610, R148 ;  /* 0x00007610ff947816 */ /* 0x000fe40000000094 */
[----:B------:R-:W-:Y:S01]  /*3700*/  LEA.HI.X.SX32 R35, R35, R65, 0x1, P6 ;  /* 0x0000004123237211 */ /* 0x000fe200030f0eff */
[--C-:B------:R-:W-:Y:S01]  /*3710*/  @!P4 IMAD.IADD R72, R72, 0x1, -R134.reuse ;  /* 0x000000014848c824 */ /* 0x100fe200078e0a86 */
[----:B------:R-:W-:Y:S01]  /*3720*/  LOP3.LUT R36, R242, 0xc, RZ, 0xfc, !PT ;  /* 0x0000000cf2247812 */ /* 0x000fe200078efcff */
[--C-:B------:R-:W-:Y:S01]  /*3730*/  @!P5 IMAD.IADD R70, R70, 0x1, -R134.reuse ;  /* 0x000000014646d824 */ /* 0x100fe200078e0a86 */
[----:B------:R-:W-:Y:S01]  /*3740*/  PLOP3.LUT P6, PT, PT, PT, UP1, 0x80, 0x8 ;  /* 0x000000000008781c */ /* 0x000fe20003fcf018 */
[----:B------:R-:W-:Y:S01]  /*3750*/  @!P3 IMAD.IADD R69, R69, 0x1, -R134 ;  /* 0x000000014545b824 */ /* 0x000fe200078e0a86 */
[C---:B------:R-:W-:Y:S01]  /*3760*/  ISETP.GT.U32.AND P4, PT, R134.reuse, R68, PT ;  /* 0x000000448600720c */ /* 0x040fe20003f84070 */
[----:B------:R-:W2:Y:S01]  /*3770*/  @P0 LDG.E.U8 R148, desc[UR26][R34.64] ;  /* 0x0000001a22940981 */ /* 0x000ea2000c1e1100 */
[----:B------:R-:W-:-:S02]  /*3780*/  ISETP.GT.U32.AND P5, PT, R134, R66, PT ;  /* 0x000000428600720c */ /* 0x000fc40003fa4070 */
[----:B------:R-:W-:Y:S01]  /*3790*/  ISETP.GT.U32.AND P3, PT, R134, R136, PT ;  /* 0x000000888600720c */ /* 0x000fe20003f64070 */
[--C-:B------:R-:W-:Y:S01]  /*37a0*/  @!P2 IMAD.IADD R71, R71, 0x1, -R134.reuse ;  /* 0x000000014747a824 */ /* 0x100fe200078e0a86 */
[----:B------:R-:W-:Y:S02]  /*37b0*/  ISETP.LT.AND P0, PT, R36, UR30, P6 ;  /* 0x0000001e24007c0c */ /* 0x000fe4000b701270 */
        /* <DEDUP_REMOVED lines=13> */
[----:B------:R-:W-:Y:S01]  /*3890*/  @!P2 IMAD.IADD R67, R67, 0x1, -R134 ;  /* 0x000000014343a824 */ /* 0x000fe200078e0a86 */
        /* <DEDUP_REMOVED lines=106> */
[----:B------:R-:W-:-:S04]  /*3f40*/  IADD3 R52, P2, PT, R53, R64, RZ ;  /* 0x0000004035347210 */ /* 0x000fc80007f5e0ff */
[----:B------:R-:W-:Y:S02]  /*3f50*/  LEA.HI.X.SX32 R53, R53, R65, 0x1, P2 ;  /* 0x0000004135357211 */ /* 0x000fe400010f0eff */
[----:B------:R-:W-:Y:S01]  /*3f60*/  ISETP.GT.U32.AND P2, PT, R134, R100, PT ;  /* 0x000000648600720c */ /* 0x000fe20003f44070 */
[--C-:B------:R-:W-:Y:S01]  /*3f70*/  @!P4 IMAD.IADD R102, R102, 0x1, -R134.reuse ;  /* 0x000000016666c824 */ /* 0x100fe200078e0a86 */
[C---:B------:R-:W-:Y:S01]  /*3f80*/  ISETP.GT.U32.AND P4, PT, R134.reuse, R97, PT ;  /* 0x000000618600720c */ /* 0x040fe20003f84070 */
[--C-:B------:R-:W-:Y:S01]  /*3f90*/  @!P5 IMAD.IADD R101, R101, 0x1, -R134.reuse ;  /* 0x000000016565d824 */ /* 0x100fe200078e0a86 */
[----:B------:R-:W-:Y:S01]  /*3fa0*/  PRMT R157, RZ, 0x7610, R157 ;  /* 0x00007610ff9d7816 */ /* 0x000fe2000000009d */
[----:B------:R-:W-:Y:S01]  /*3fb0*/  @!P3 IMAD.IADD R99, R99, 0x1, -R134 ;  /* 0x000000016363b824 */ /* 0x000fe200078e0a86 */
[C---:B------:R-:W-:Y:S02]  /*3fc0*/  ISETP.GT.U32.AND P5, PT, R134.reuse, R98, PT ;  /* 0x000000628600720c */ /* 0x040fe40003fa4070 */
[----:B------:R-:W-:-:S02]  /*3fd0*/  ISETP.GT.U32.AND P3, PT, R134, R95, PT ;  /* 0x0000005f8600720c */ /* 0x000fc40003f64070 */
[----:B------:R-:W-:Y:S01]  /*3fe0*/  LOP3.LUT R249, R242, 0x26, RZ, 0xfc, !PT ;  /* 0x00000026f2f97812 */ /* 0x000fe200078efcff */
[----:B------:R-:W2:Y:S01]  /*3ff0*/  @P0 LDG.E.U8 R157, desc[UR26][R52.64] ;  /* 0x0000001a349d0981 */ /* 0x000ea2000c1e1100 */
[----:B------:R-:W-:Y:S01]  /*4000*/  PLOP3.LUT P6, PT, PT, PT, UP1, 0x80, 0x8 ;  /* 0x000000000008781c */ /* 0x000fe20003fcf018 */
[--C-:B------:R-:W-:Y:S01]  /*4010*/  @!P2 IMAD.IADD R100, R100, 0x1, -R134.reuse ;  /* 0x000000016464a824 */ /* 0x100fe200078e0a86 */
[----:B------:R-:W-:Y:S02]  /*4020*/  ISETP.GT.U32.AND P2, PT, R134, R96, PT ;  /* 0x000000608600720c */ /* 0x000fe40003f44070 */
[----:B------:R-:W-:Y:S01]  /*4030*/  ISETP.LT.AND P0, PT, R249, UR30, P6 ;  /* 0x0000001ef9007c0c */ /* 0x000fe2000b701270 */
[--C-:B------:R-:W-:Y:S01]  /*4040*/  @!P4 IMAD.IADD R97, R97, 0x1, -R134.reuse ;  /* 0x000000016161c824 */ /* 0x100fe200078e0a86 */
[----:B------:R-:W-:Y:S01]  /*4050*/  IADD3 R54, P6, PT, R55, R64, RZ ;  /* 0x0000004037367210 */ /* 0x000fe20007fde0ff */
[--C-:B------:R-:W-:Y:S01]  /*4060*/  @!P5 IMAD.IADD R98, R98, 0x1, -R134.reuse ;  /* 0x000000016262d824 */ /* 0x100fe200078e0a86 */
[----:B------:R-:W-:Y:S01]  /*4070*/  ISETP.GT.U32.AND P4, PT, R134, R93, PT ;  /* 0x0000005d8600720c */ /* 0x000fe20003f84070 */
[----:B------:R-:W-:Y:S01]  /*4080*/  @!P3 IMAD.IADD R95, R95, 0x1, -R134 ;  /* 0x000000015f5fb824 */ /* 0x000fe200078e0a86 */
[----:B------:R-:W-:-:S02]  /*4090*/  PRMT R158, RZ, 0x7610, R158 ;  /* 0x00007610ff9e7816 */ /* 0x000fc4000000009e */
[C---:B------:R-:W-:Y:S02]  /*40a0*/  ISETP.GT.U32.AND P5, PT, R134.reuse, R94, PT ;  /* 0x0000005e8600720c */ /* 0x040fe40003fa4070 */
[----:B------:R-:W-:Y:S02]  /*40b0*/  ISETP.GT.U32.AND P3, PT, R134, R91, PT ;  /* 0x0000005b8600720c */ /* 0x000fe40003f64070 */
[----:B------:R-:W-:Y:S02]  /*40c0*/  LEA.HI.X.SX32 R55, R55, R65, 0x1, P6 ;  /* 0x0000004137377211 */ /* 0x000fe400030f0eff */
[----:B------:R-:W-:Y:S02]  /*40d0*/  LOP3.LUT R242, R242, 0x36, RZ, 0xfc, !PT ;  /* 0x00000036f2f27812 */ /* 0x000fe400078efcff */
[----:B------:R-:W-:Y:S01]  /*40e0*/  PLOP3.LUT P6, PT, PT, PT, UP1, 0x80, 0x8 ;  /* 0x000000000008781c */ /* 0x000fe20003fcf018 */
[----:B------:R-:W2:Y:S01]  /*40f0*/  @P0 LDG.E.U8 R158, desc[UR26][R54.64] ;  /* 0x0000001a369e0981 */ /* 0x000ea2000c1e1100 */
[----:B------:R-:W-:Y:S01]  /*4100*/  @!P2 IMAD.IADD R96, R96, 0x1, -R134 ;  /* 0x000000016060a824 */ /* 0x000fe200078e0a86 */
[----:B------:R-:W-:-:S02]  /*4110*/  ISETP.GT.U32.AND P2, PT, R134, R92, PT ;  /* 0x0000005c8600720c */ /* 0x000fc40003f44070 */
[----:B------:R-:W-:Y:S01]  /*4120*/  ISETP.LT.AND P0, PT, R242, UR30, P6 ;  /* 0x0000001ef2007c0c */ /* 0x000fe2000b701270 */
[--C-:B------:R-:W-:Y:S01]  /*4130*/  @!P4 IMAD.IADD R93, R93, 0x1, -R134.reuse ;  /* 0x000000015d5dc824 */ /* 0x100fe200078e0a86 */
[----:B------:R-:W-:Y:S01]  /*4140*/  IADD3 R56, P6, PT, R57, R64, RZ ;  /* 0x0000004039387210 */ /* 0x000fe20007fde0ff */
[--C-:B------:R-:W-:Y:S01]  /*4150*/  @!P5 IMAD.IADD R94, R94, 0x1, -R134.reuse ;  /* 0x000000015e5ed824 */ /* 0x100fe200078e0a86 */
[----:B------:R-:W-:Y:S01]  /*4160*/  LEA.HI R58, R163, 0xe, RZ, 0x1a ;  /* 0x0000000ea33a7811 */ /* 0x000fe200078fd0ff */
[----:B------:R-:W-:Y:S01]  /*4170*/  @!P3 IMAD.IADD R91, R91, 0x1, -R134 ;  /* 0x000000015b5bb824 */ /* 0x000fe200078e0a86 */
[C---:B------:R-:W-:Y:S02]  /*4180*/  ISETP.GT.U32.AND P4, PT, R134.reuse, R89, PT ;  /* 0x000000598600720c */ /* 0x040fe40003f84070 */
[----:B------:R-:W-:Y:S02]  /*4190*/  PRMT R159, RZ, 0x7610, R159 ;  /* 0x00007610ff9f7816 */ /* 0x000fe4000000009f */
[----:B------:R-:W-:-:S02]  /*41a0*/  ISETP.GT.U32.AND P5, PT, R134, R90, PT ;  /* 0x0000005a8600720c */ /* 0x000fc40003fa4070 */
[----:B------:R-:W-:Y:S02]  /*41b0*/  ISETP.GT.U32.AND P3, PT, R134, R88, PT ;  /* 0x000000588600720c */ /* 0x000fe40003f64070 */
[-C--:B------:R-:W-:Y:S01]  /*41c0*/  LEA.HI.X.SX32 R57, R57, R65.reuse, 0x1, P6 ;  /* 0x0000004139397211 */ /* 0x080fe200030f0eff */
[----:B------:R-:W-:Y:S01]  /*41d0*/  IMAD R59, R58, UR16, RZ ;  /* 0x000000103a3b7c24 */ /* 0x000fe2000f8e02ff */
[----:B------:R-:W-:Y:S01]  /*41e0*/  PLOP3.LUT P6, PT, PT, PT, UP1, 0x80, 0x8 ;  /* 0x000000000008781c */ /* 0x000fe20003fcf018 */
[--C-:B------:R-:W-:Y:S02]  /*41f0*/  @!P2 IMAD.IADD R92, R92, 0x1, -R134.reuse ;  /* 0x000000015c5ca824 */ /* 0x100fe400078e0a86 */
[----:B------:R-:W2:Y:S01]  /*4200*/  @P0 LDG.E.U8 R159, desc[UR26][R56.64] ;  /* 0x0000001a389f0981 */ /* 0x000ea2000c1e1100 */
[----:B------:R-:W-:Y:S02]  /*4210*/  ISETP.LT.AND P0, PT, R58, UR30, P6 ;  /* 0x0000001e3a007c0c */ /* 0x000fe4000b701270 */
[----:B------:R-:W-:Y:S01]  /*4220*/  IADD3 R58, P2, PT, R59, R64, RZ ;  /* 0x000000403b3a7210 */ /* 0x000fe20007f5e0ff */
[--C-:B------:R-:W-:Y:S01]  /*4230*/  @!P4 IMAD.IADD R89, R89, 0x1, -R134.reuse ;  /* 0x000000015959c824 */ /* 0x100fe200078e0a86 */
[----:B------:R-:W-:Y:S01]  /*4240*/  ISETP.GT.U32.AND P4, PT, R134, R84, PT ;  /* 0x000000548600720c */ /* 0x000fe20003f84070 */
[--C-:B------:R-:W-:Y:S01]  /*4250*/  @!P5 IMAD.IADD R90, R90, 0x1, -R134.reuse ;  /* 0x000000015a5ad824 */ /* 0x100fe200078e0a86 */
[----:B------:R-:W-:Y:S01]  /*4260*/  LEA.HI.X.SX32 R59, R59, R65, 0x1, P2 ;  /* 0x000000413b3b7211 */ /* 0x000fe200010f0eff */
[----:B------:R-:W-:Y:S01]  /*4270*/  @!P3 IMAD.IADD R88, R88, 0x1, -R134 ;  /* 0x000000015858b824 */ /* 0x000fe200078e0a86 */
[----:B------:R-:W-:-:S02]  /*4280*/  ISETP.GT.U32.AND P2, PT, R134, R87, PT ;  /* 0x000000578600720c */ /* 0x000fc40003f44070 */
[C---:B------:R-:W-:Y:S02]  /*4290*/  ISETP.GT.U32.AND P5, PT, R134.reuse, R85, PT ;  /* 0x000000558600720c */ /* 0x040fe40003fa4070 */
[C---:B------:R-:W-:Y:S02]  /*42a0*/  ISETP.GT.U32.AND P3, PT, R134.reuse, R83, PT ;  /* 0x000000538600720c */ /* 0x040fe40003f64070 */
[----:B------:R-:W-:Y:S02]  /*42b0*/  PRMT R160, RZ, 0x7610, R160 ;  /* 0x00007610ffa07816 */ /* 0x000fe400000000a0 */
[C---:B------:R-:W-:Y:S02]  /*42c0*/  ISETP.GT.U32.AND P6, PT, R134.reuse, R86, PT ;  /* 0x000000568600720c */ /* 0x040fe40003fc4070 */
[----:B------:R-:W-:Y:S02]  /*42d0*/  LEA.HI R60, R163, 0x1e, RZ, 0x1a ;  /* 0x0000001ea33c7811 */ /* 0x000fe400078fd0ff */
[----:B------:R-:W2:Y:S01]  /*42e0*/  @P0 LDG.E.U8 R160, desc[UR26][R58.64] ;  /* 0x0000001a3aa00981 */ /* 0x000ea2000c1e1100 */
[----:B------:R-:W-:Y:S01]  /*42f0*/  PLOP3.LUT P0, PT, PT, PT, UP1, 0x80, 0x8 ;  /* 0x000000000008781c */ /* 0x000fe20003f0f018 */
[--C-:B------:R-:W-:Y:S01]  /*4300*/  @!P2 IMAD.IADD R87, R87, 0x1, -R134.reuse ;  /* 0x000000015757a824 */ /* 0x100fe200078e0a86 */
[----:B------:R-:W-:Y:S01]  /*4310*/  ISETP.GT.U32.AND P2, PT, R134, R82, PT ;  /* 0x000000528600720c */ /* 0x000fe20003f44070 */
[C---:B------:R-:W-:Y:S01]  /*4320*/  IMAD R61, R60.reuse, UR16, RZ ;  /* 0x000000103c3d7c24 */ /* 0x040fe2000f8e02ff */
[----:B------:R-:W-:Y:S01]  /*4330*/  ISETP.LT.AND P0, PT, R60, UR30, P0 ;  /* 0x0000001e3c007c0c */ /* 0x000fe20008701270 */
[--C-:B------:R-:W-:Y:S01]  /*4340*/  @!P4 IMAD.IADD R84, R84, 0x1, -R134.reuse ;  /* 0x000000015454c824 */ /* 0x100fe200078e0a86 */
[C---:B------:R-:W-:Y:S01]  /*4350*/  ISETP.GT.U32.AND P4, PT, R134.reuse, R79, PT ;  /* 0x0000004f8600720c */ /* 0x040fe20003f84070 */
[--C-:B------:R-:W-:Y:S01]  /*4360*/  @!P5 IMAD.IADD R85, R85, 0x1, -R134.reuse ;  /* 0x000000015555d824 */ /* 0x100fe200078e0a86 */
[C---:B------:R-:W-:Y:S01]  /*4370*/  ISETP.GT.U32.AND P5, PT, R134.reuse, R81, PT ;  /* 0x000000518600720c */ /* 0x040fe20003fa4070 */
[--C-:B------:R-:W-:Y:S01]  /*4380*/  @!P3 IMAD.IADD R83, R83, 0x1, -R134.reuse ;  /* 0x000000015353b824 */ /* 0x100fe200078e0a86 */
[----:B------:R-:W-:Y:S01]  /*4390*/  ISETP.GT.U32.AND P3, PT, R134, R80, PT ;  /* 0x000000508600720c */ /* 0x000fe20003f64070 */
[----:B------:R-:W-:Y:S01]  /*43a0*/  @!P6 IMAD.IADD R86, R86, 0x1, -R134 ;  /* 0x000000015656e824 */ /* 0x000fe200078e0a86 */
[----:B------:R-:W-:-:S02]  /*43b0*/  IADD3 R60, P6, PT, R61, R64, RZ ;  /* 0x000000403d3c7210 */ /* 0x000fc40007fde0ff */
[----:B------:R-:W-:Y:S02]  /*43c0*/  LEA.HI R62, R163, 0x2e, RZ, 0x1a ;  /* 0x0000002ea33e7811 */ /* 0x000fe400078fd0ff */
[----:B------:R-:W-:Y:S02]  /*43d0*/  PRMT R161, RZ, 0x7610, R161 ;  /* 0x00007610ffa17816 */ /* 0x000fe400000000a1 */
[----:B------:R-:W-:Y:S01]  /*43e0*/  LEA.HI.X.SX32 R61, R61, R65, 0x1, P6 ;  /* 0x000000413d3d7211 */ /* 0x000fe200030f0eff */
[----:B------:R-:W-:Y:S01]  /*43f0*/  IMAD R63, R62, UR16, RZ ;  /* 0x000000103e3f7c24 */ /* 0x000fe2000f8e02ff */
[----:B------:R-:W-:Y:S01]  /*4400*/  PLOP3.LUT P6, PT, PT, PT, UP1, 0x80, 0x8 ;  /* 0x000000000008781c */ /* 0x000fe20003fcf018 */
[--C-:B------:R-:W-:Y:S01]  /*4410*/  @!P2 IMAD.IADD R82, R82, 0x1, -R134.reuse ;  /* 0x000000015252a824 */ /* 0x100fe200078e0a86 */
[----:B------:R-:W-:Y:S01]  /*4420*/  ISETP.GT.U32.AND P2, PT, R134, R78, PT ;  /* 0x0000004e8600720c */ /* 0x000fe20003f44070 */
[----:B------:R-:W2:Y:S01]  /*4430*/  @P0 LDG.E.U8 R161, desc[UR26][R60.64] ;  /* 0x0000001a3ca10981 */ /* 0x000ea2000c1e1100 */
[--C-:B------:R-:W-:Y:S01]  /*4440*/  @!P4 IMAD.IADD R79, R79, 0x1, -R134.reuse ;  /* 0x000000014f4fc824 */ /* 0x100fe200078e0a86 */
[----:B------:R-:W-:Y:S01]  /*4450*/  ISETP.LT.AND P0, PT, R62, UR30, P6 ;  /* 0x0000001e3e007c0c */ /* 0x000fe2000b701270 */
[--C-:B------:R-:W-:Y:S01]  /*4460*/  @!P5 IMAD.IADD R81, R81, 0x1, -R134.reuse ;  /* 0x000000015151d824 */ /* 0x100fe200078e0a86 */
[----:B------:R-:W-:Y:S01]  /*4470*/  ISETP.GT.U32.AND P4, PT, R134, R73, PT ;  /* 0x000000498600720c */ /* 0x000fe20003f84070 */
[----:B------:R-:W-:Y:S01]  /*4480*/  @!P3 IMAD.IADD R80, R80, 0x1, -R134 ;  /* 0x000000015050b824 */ /* 0x000fe200078e0a86 */
[----:B------:R-:W-:-:S02]  /*4490*/  IADD3 R62, P3, PT, R63, R64, RZ ;  /* 0x000000403f3e7210 */ /* 0x000fc40007f7e0ff */
[C---:B------:R-:W-:Y:S02]  /*44a0*/  ISETP.GT.U32.AND P5, PT, R134.reuse, R76, PT ;  /* 0x0000004c8600720c */ /* 0x040fe40003fa4070 */
[----:B------:R-:W-:Y:S02]  /*44b0*/  LEA.HI.X.SX32 R63, R63, R65, 0x1, P3 ;  /* 0x000000413f3f7211 */ /* 0x000fe400018f0eff */
[----:B------:R-:W-:Y:S01]  /*44c0*/  ISETP.GT.U32.AND P3, PT, R134, R72, PT ;  /* 0x000000488600720c */ /* 0x000fe20003f64070 */
[----:B------:R-:W-:Y:S01]  /*44d0*/  @!P2 IMAD.IADD R78, R78, 0x1, -R134 ;  /* 0x000000014e4ea824 */ /* 0x000fe200078e0a86 */
[----:B------:R-:W-:-:S03]  /*44e0*/  ISETP.GT.U32.AND P2, PT, R134, R71, PT ;  /* 0x000000478600720c */ /* 0x000fc60003f44070 */
[----:B------:R-:W-:Y:S01]  /*44f0*/  @!P4 IMAD.IADD R73, R73, 0x1, -R134 ;  /* 0x000000014949c824 */ /* 0x000fe200078e0a86 */
[----:B------:R-:W-:-:S03]  /*4500*/  ISETP.GT.U32.AND P4, PT, R134, R69, PT ;  /* 0x000000458600720c */ /* 0x000fc60003f84070 */
[----:B------:R-:W-:Y:S01]  /*4510*/  @!P5 IMAD.IADD R76, R76, 0x1, -R134 ;  /* 0x000000014c4cd824 */ /* 0x000fe200078e0a86 */
[C---:B------:R-:W-:Y:S02]  /*4520*/  ISETP.GT.U32.AND P5, PT, R134.reuse, R70, PT ;  /* 0x000000468600720c */ /* 0x040fe40003fa4070 */
[----:B------:R-:W-:Y:S02]  /*4530*/  ISETP.GT.U32.AND P6, PT, R134, R77, PT ;  /* 0x0000004d8600720c */ /* 0x000fe40003fc4070 */
[----:B------:R-:W-:Y:S01]  /*4540*/  PRMT R162, RZ, 0x7610, R162 ;  /* 0x00007610ffa27816 */ /* 0x000fe200000000a2 */
[----:B------:R-:W-:Y:S01]  /*4550*/  @!P3 IMAD.IADD R72, R72, 0x1, -R134 ;  /* 0x000000014848b824 */ /* 0x000fe200078e0a86 */
[----:B------:R-:W-:Y:S02]  /*4560*/  LEA.HI R228, R163, 0x3e, RZ, 0x1a ;  /* 0x0000003ea3e47811 */ /* 0x000fe400078fd0ff */
[----:B------:R-:W-:Y:S02]  /*4570*/  ISETP.GT.U32.AND P3, PT, R134, R68, PT ;  /* 0x000000448600720c */ /* 0x000fe40003f64070 */
[----:B------:R-:W2:Y:S01]  /*4580*/  @P0 LDG.E.U8 R162, desc[UR26][R62.64] ;  /* 0x0000001a3ea20981 */ /* 0x000ea2000c1e1100 */
[----:B------:R-:W-:Y:S01]  /*4590*/  PLOP3.LUT P0, PT, PT, PT, UP1, 0x80, 0x8 ;  /* 0x000000000008781c */ /* 0x000fe20003f0f018 */
[----:B------:R-:W-:-:S02]  /*45a0*/  IMAD R163, R228, UR16, RZ ;  /* 0x00000010e4a37c24 */ /* 0x000fc4000f8e02ff */
[--C-:B------:R-:W-:Y:S01]  /*45b0*/  @!P2 IMAD.IADD R71, R71, 0x1, -R134.reuse ;  /* 0x000000014747a824 */ /* 0x100fe200078e0a86 */
[----:B------:R-:W-:Y:S01]  /*45c0*/  ISETP.GT.U32.AND P2, PT, R134, R67, PT ;  /* 0x000000438600720c */ /* 0x000fe20003f44070 */
[--C-:B------:R-:W-:Y:S01]  /*45d0*/  @!P4 IMAD.IADD R69, R69, 0x1, -R134.reuse ;  /* 0x000000014545c824 */ /* 0x100fe200078e0a86 */
[----:B------:R-:W-:Y:S01]  /*45e0*/  ISETP.LT.AND P0, PT, R228, UR30, P0 ;  /* 0x0000001ee4007c0c */ /* 0x000fe20008701270 */
[--C-:B------:R-:W-:Y:S01]  /*45f0*/  @!P5 IMAD.IADD R70, R70, 0x1, -R134.reuse ;  /* 0x000000014646d824 */ /* 0x100fe200078e0a86 */
[C---:B------:R-:W-:Y:S01]  /*4600*/  ISETP.GT.U32.AND P4, PT, R134.reuse, R136, PT ;  /* 0x000000888600720c */ /* 0x040fe20003f84070 */
[--C-:B------:R-:W-:Y:S01]  /*4610*/  @!P6 IMAD.IADD R77, R77, 0x1, -R134.reuse ;  /* 0x000000014d4de824 */ /* 0x100fe200078e0a86 */
[----:B------:R-:W-:Y:S02]  /*4620*/  ISETP.GT.U32.AND P5, PT, R134, R66, PT ;  /* 0x000000428600720c */ /* 0x000fe40003fa4070 */
[----:B------:R-:W-:Y:S01]  /*4630*/  IADD3 R64, P6, PT, R163, R64, RZ ;  /* 0x00000040a3407210 */ /* 0x000fe20007fde0ff */
[----:B------:R-:W-:Y:S01]  /*4640*/  @!P3 IMAD.IADD R68, R68, 0x1, -R134 ;  /* 0x000000014444b824 */ /* 0x000fe200078e0a86 */
[----:B------:R-:W-:-:S02]  /*4650*/  ISETP.GT.U32.AND P3, PT, R134, R135, PT ;  /* 0x000000878600720c */ /* 0x000fc40003f64070 */
[----:B------:R-:W-:Y:S02]  /*4660*/  LEA.HI.X.SX32 R65, R163, R65, 0x1, P6 ;  /* 0x00000041a3417211 */ /* 0x000fe400030f0eff */
[----:B------:R-:W-:Y:S01]  /*4670*/  PRMT R163, RZ, 0x7610, R163 ;  /* 0x00007610ffa37816 */ /* 0x000fe200000000a3 */
[--C-:B------:R-:W-:Y:S01]  /*4680*/  @!P2 IMAD.IADD R67, R67, 0x1, -R134.reuse ;  /* 0x000000014343a824 */ /* 0x100fe200078e0a86 */
[----:B------:R-:W-:Y:S01]  /*4690*/  ISETP.GE.AND P2, PT, R0, RZ, PT ;  /* 0x000000ff0000720c */ /* 0x000fe20003f46270 */
[--C-:B------:R-:W-:Y:S01]  /*46a0*/  @!P4 IMAD.IADD R136, R136, 0x1, -R134.reuse ;  /* 0x000000018888c824 */ /* 0x100fe200078e0a86 */
[----:B------:R-:W-:Y:S01]  /*46b0*/  ISETP.GE.AND P4, PT, R225, RZ, PT ;  /* 0x000000ffe100720c */ /* 0x000fe20003f86270 */
[--C-:B------:R-:W-:Y:S01]  /*46c0*/  @!P5 IMAD.IADD R66, R66, 0x1, -R134.reuse ;  /* 0x000000014242d824 */ /* 0x100fe200078e0a86 */
[----:B------:R-:W2:Y:S01]  /*46d0*/  @P0 LDG.E.U8 R163, desc[UR26][R64.64] ;  /* 0x0000001a40a30981 */ /* 0x000ea2000c1e1100 */
[----:B------:R-:W-:Y:S02]  /*46e0*/  ISETP.GE.AND P0, PT, R227, RZ, PT ;  /* 0x000000ffe300720c */ /* 0x000fe40003f06270 */
[----:B------:R-:W-:Y:S01]  /*46f0*/  ISETP.GE.AND P5, PT, R226, RZ, PT ;  /* 0x000000ffe200720c */ /* 0x000fe20003fa6270 */
[----:B------:R-:W-:Y:S01]  /*4700*/  @!P3 IMAD.IADD R135, R135, 0x1, -R134 ;  /* 0x000000018787b824 */ /* 0x000fe200078e0a86 */
[----:B------:R-:W-:-:S04]  /*4710*/  ISETP.GE.AND P3, PT, R224, RZ, PT ;  /* 0x000000ffe000720c */ /* 0x000fc80003f66270 */
[----:B------:R-:W-:Y:S01]  /*4720*/  @!P2 IMAD.MOV R129, RZ, RZ, -R129 ;  /* 0x000000ffff81a224 */ /* 0x000fe200078e0a81 */
[----:B------:R-:W-:Y:S01]  /*4730*/  ISETP.GE.AND P2, PT, R223, RZ, PT ;  /* 0x000000ffdf00720c */ /* 0x000fe20003f46270 */
[----:B------:R-:W-:Y:S01]  /*4740*/  @!P4 IMAD.MOV R125, RZ, RZ, -R125 ;  /* 0x000000ffff7dc224 */ /* 0x000fe200078e0a7d */
[----:B------:R-:W-:Y:S02]  /*4750*/  ISETP.GE.AND P4, PT, R220, RZ, PT ;  /* 0x000000ffdc00720c */ /* 0x000fe40003f86270 */
[----:B------:R-:W-:Y:S01]  /*4760*/  @!P0 IMAD.MOV R127, RZ, RZ, -R127 ;  /* 0x000000ffff7f8224 */ /* 0x000fe200078e0a7f */
[----:B------:R-:W-:Y:S01]  /*4770*/  ISETP.GE.AND P0, PT, R222, RZ, PT ;  /* 0x000000ffde00720c */ /* 0x000fe20003f06270 */
[----:B------:R-:W-:Y:S01]  /*4780*/  @!P5 IMAD.MOV R126, RZ, RZ, -R126 ;  /* 0x000000ffff7ed224 */ /* 0x000fe200078e0a7e */
[----:B------:R-:W-:Y:S01]  /*4790*/  ISETP.GE.AND P5, PT, R221, RZ, PT ;  /* 0x000000ffdd00720c */ /* 0x000fe20003fa6270 */
[----:B------:R-:W-:Y:S01]  /*47a0*/  @!P3 IMAD.MOV R124, RZ, RZ, -R124 ;  /* 0x000000ffff7cb224 */ /* 0x000fe200078e0a7c */
        /* <DEDUP_REMOVED lines=90> */
[----:B------:R-:W-:Y:S01]  /*4d50*/  ISETP.GE.AND P3, PT, R174, RZ, PT ;  /* 0x000000ffae00720c */ /* 0x000fe20003f66270 */
[----:B0-----:R-:W-:-:S04]  /*4d60*/  @!UP2 UIADD3 UR4, UPT, UPT, -UR7, 0x100000, URZ ;  /* 0x001000000704a890 */ /* 0x001fc8000fffe1ff */
[----:B------:R-:W-:Y:S02]  /*4d70*/  @!UP2 USHF.L.U32 UR5, UR4, 0xb, URZ ;  /* 0x0000000b0405a899 */ /* 0x000fe400080006ff */
[----:B------:R-:W-:Y:S01]  /*4d80*/  @!UP2 USHF.L.U32 UR4, UR4, 0x1, URZ ;  /* 0x000000010404a899 */ /* 0x000fe200080006ff */
[----:B------:R-:W-:Y:S01]  /*4d90*/  @!P2 IMAD.MOV R78, RZ, RZ, -R78 ;  /* 0x000000ffff4ea224 */ /* 0x000fe200078e0a4e */
[----:B------:R-:W-:Y:S01]  /*4da0*/  ISETP.GE.AND P2, PT, R173, RZ, PT ;  /* 0x000000ffad00720c */ /* 0x000fe20003f46270 */
        /* <DEDUP_REMOVED lines=8> */
[----:B------:R-:W-:-:S04]  /*4e30*/  VOTEU.ALL UP3, P1 ;  /* 0x0000000000ff7886 */ /* 0x000fc80000860000 */
[----:B------:R-:W-:Y:S01]  /*4e40*/  @!P2 IMAD.MOV R71, RZ, RZ, -R71 ;  /* 0x000000ffff47a224 */ /* 0x000fe200078e0a47 */
[----:B------:R0:W1:Y:S01]  /*4e50*/  @!UP3 SYNCS.EXCH.64 URZ, [UR12+0x6008], UR4 ;  /* 0x006008040cffb5b2 */ /* 0x0000620008000100 */
[----:B------:R-:W-:Y:S01]  /*4e60*/  @!P4 IMAD.MOV R68, RZ, RZ, -R68 ;  /* 0x000000ffff44c224 */ /* 0x000fe200078e0a44 */
[----:B------:R-:W-:Y:S01]  /*4e70*/  ISETP.GE.AND P2, PT, R168, RZ, PT ;  /* 0x000000ffa800720c */ /* 0x000fe20003f46270 */
[----:B------:R-:W-:Y:S01]  /*4e80*/  @!P0 IMAD.MOV R70, RZ, RZ, -R70 ;  /* 0x000000ffff468224 */ /* 0x000fe200078e0a46 */
[----:B------:R-:W-:Y:S01]  /*4e90*/  ISETP.GE.AND P0, PT, R167, RZ, PT ;  /* 0x000000ffa700720c */ /* 0x000fe20003f06270 */
[----:B------:R-:W-:Y:S01]  /*4ea0*/  @!P5 IMAD.MOV R69, RZ, RZ, -R69 ;  /* 0x000000ffff45d224 */ /* 0x000fe200078e0a45 */
[----:B------:R-:W-:Y:S02]  /*4eb0*/  ISETP.GE.AND P4, PT, R165, RZ, PT ;  /* 0x000000ffa500720c */ /* 0x000fe40003f86270 */
[----:B------:R-:W-:Y:S01]  /*4ec0*/  ISETP.GE.AND P5, PT, R166, RZ, PT ;  /* 0x000000ffa600720c */ /* 0x000fe20003fa6270 */
[----:B0-----:R-:W0:Y:S01]  /*4ed0*/  LDCU UR4, c[0x0][0x3b0] ;  /* 0x00007600ff0477ac */ /* 0x001e220008000800 */
[----:B------:R-:W-:Y:S01]  /*4ee0*/  @!P3 IMAD.MOV R67, RZ, RZ, -R67 ;  /* 0x000000ffff43b224 */ /* 0x000fe200078e0a43 */
[----:B------:R-:W-:-:S02]  /*4ef0*/  ISETP.NE.AND P3, PT, R75, RZ, PT ;  /* 0x000000ff4b00720c */ /* 0x000fc40003f65270 */
[----:B------:R-:W-:Y:S01]  /*4f00*/  LOP3.LUT R75, RZ, R75, RZ, 0x33, !PT ;  /* 0x0000004bff4b7212 */ /* 0x000fe200078e33ff */
[----:B------:R-:W-:-:S03]  /*4f10*/  IMAD R233, R164, UR17, RZ ;  /* 0x00000011a4e97c24 */ /* 0x000fc6000f8e02ff */
[C---:B------:R-:W-:Y:S02]  /*4f20*/  SEL R129, R75.reuse, R129, !P3 ;  /* 0x000000814b817207 */ /* 0x040fe40005800000 */
[C---:B------:R-:W-:Y:S02]  /*4f30*/  SEL R127, R75.reuse, R127, !P3 ;  /* 0x0000007f4b7f7207 */ /* 0x040fe40005800000 */
[C---:B------:R-:W-:Y:S01]  /*4f40*/  SEL R126, R75.reuse, R126, !P3 ;  /* 0x0000007e4b7e7207 */ /* 0x040fe20005800000 */
[----:B------:R-:W-:Y:S02]  /*4f50*/  @!P2 IMAD.MOV R66, RZ, RZ, -R66 ;  /* 0x000000ffff42a224 */ /* 0x000fe400078e0a42 */
[----:B------:R-:W-:Y:S02]  /*4f60*/  @!P0 IMAD.MOV R136, RZ, RZ, -R136 ;  /* 0x000000ffff888224 */ /* 0x000fe400078e0a88 */
[----:B------:R-:W-:Y:S01]  /*4f70*/  @!P4 IMAD.MOV R135, RZ, RZ, -R135 ;  /* 0x000000ffff87c224 */ /* 0x000fe200078e0a87 */
[C---:B------:R-:W-:Y:S01]  /*4f80*/  SEL R211, R75.reuse, R76, !P3 ;  /* 0x0000004c4bd37207 */ /* 0x040fe20005800000 */
[----:B------:R-:W-:Y:S01]  /*4f90*/  @!P5 IMAD.MOV R128, RZ, RZ, -R128 ;  /* 0x000000ffff80d224 */ /* 0x000fe200078e0a80 */
[----:B------:R-:W-:Y:S01]  /*4fa0*/  SEL R123, R75, R123, !P3 ;  /* 0x0000007b4b7b7207 */ /* 0x000fe20005800000 */
[----:B0-----:R-:W-:Y:S01]  /*4fb0*/  IMAD R129, R129, UR4, RZ ;  /* 0x0000000481817c24 */ /* 0x001fe2000f8e02ff */
[----:B------:R-:W-:Y:S01]  /*4fc0*/  SEL R122, R75, R122, !P3 ;  /* 0x0000007a4b7a7207 */ /* 0x000fe20005800000 */
[----:B------:R-:W-:Y:S01]  /*4fd0*/  IMAD R127, R127, UR4, RZ ;  /* 0x000000047f7f7c24 */ /* 0x000fe2000f8e02ff */
[----:B------:R-:W-:Y:S01]  /*4fe0*/  SEL R121, R75, R121, !P3 ;  /* 0x000000794b797207 */ /* 0x000fe20005800000 */
[----:B------:R-:W-:Y:S01]  /*4ff0*/  IMAD R76, R126, UR4, RZ ;  /* 0x000000047e4c7c24 */ /* 0x000fe2000f8e02ff */
[----:B------:R-:W-:-:S02]  /*5000*/  IADD3 R234, P6, PT, R233, UR22, RZ ;  /* 0x00000016e9ea7c10 */ /* 0x000fc4000ffde0ff */
[C---:B------:R-:W-:Y:S02]  /*5010*/  SEL R125, R75.reuse, R125, !P3 ;  /* 0x0000007d4b7d7207 */ /* 0x040fe40005800000 */
[C---:B------:R-:W-:Y:S02]  /*5020*/  SEL R124, R75.reuse, R124, !P3 ;  /* 0x0000007c4b7c7207 */ /* 0x040fe40005800000 */
[C---:B------:R-:W-:Y:S02]  /*5030*/  SEL R120, R75.reuse, R120, !P3 ;  /* 0x000000784b787207 */ /* 0x040fe40005800000 */
[C---:B------:R-:W-:Y:S02]  /*5040*/  SEL R119, R75.reuse, R119, !P3 ;  /* 0x000000774b777207 */ /* 0x040fe40005800000 */
[C---:B------:R-:W-:Y:S02]  /*5050*/  SEL R118, R75.reuse, R118, !P3 ;  /* 0x000000764b767207 */ /* 0x040fe40005800000 */
[----:B------:R-:W-:-:S02]  /*5060*/  SEL R117, R75, R117, !P3 ;  /* 0x000000754b757207 */ /* 0x000fc40005800000 */
        /* <DEDUP_REMOVED lines=50> */
[----:B------:R-:W-:Y:S01]  /*5390*/  SEL R75, R75, R128, !P3 ;  /* 0x000000804b4b7207 */ /* 0x000fe20005800000 */
[----:B------:R-:W-:Y:S01]  /*53a0*/  IMAD R81, R123, UR4, RZ ;  /* 0x000000047b517c24 */ /* 0x000fe2000f8e02ff */
[----:B------:R-:W-:Y:S01]  /*53b0*/  LEA.HI.X.SX32 R233, R233, UR23, 0x1, P6 ;  /* 0x00000017e9e97c11 */ /* 0x000fe2000b0f0eff */
[----:B------:R-:W-:Y:S01]  /*53c0*/  IMAD R83, R122, UR4, RZ ;  /* 0x000000047a537c24 */ /* 0x000fe2000f8e02ff */
[-C--:B------:R-:W-:Y:S01]  /*53d0*/  IADD3 R66, P2, PT, R129, R234.reuse, RZ ;  /* 0x000000ea81427210 */ /* 0x080fe20007f5e0ff */
[----:B------:R-:W-:Y:S01]  /*53e0*/  IMAD R85, R121, UR4, RZ ;  /* 0x0000000479557c24 */ /* 0x000fe2000f8e02ff */
[----:B------:R-:W-:-:S02]  /*53f0*/  IADD3 R68, P3, PT, R127, R234, RZ ;  /* 0x000000ea7f447210 */ /* 0x000fc40007f7e0ff */
[-C--:B------:R-:W-:Y:S01]  /*5400*/  IADD3 R69, P4, PT, R76, R234.reuse, RZ ;  /* 0x000000ea4c457210 */ /* 0x080fe20007f9e0ff */
[----:B------:R-:W-:Y:S01]  /*5410*/  IMAD R126, R75, UR4, RZ ;  /* 0x000000044b7e7c24 */ /* 0x000fe2000f8e02ff */
[----:B--2---:R0:W-:Y:S01]  /*5420*/  STS.U8 [R238+UR12+0x4a00], R74 ;  /* 0x004a004aee007988 */ /* 0x0041e2000800000c */
[-C--:B------:R-:W-:Y:S01]  /*5430*/  LEA.HI.X.SX32 R67, R129, R233.reuse, 0x1, P2 ;  /* 0x000000e981437211 */ /* 0x080fe200010f0eff */
[----:B------:R-:W-:Y:S01]  /*5440*/  IMAD R91, R118, UR4, RZ ;  /* 0x00000004765b7c24 */ /* 0x000fe2000f8e02ff */
[-C--:B------:R-:W-:Y:S01]  /*5450*/  LEA.HI.X.SX32 R73, R127, R233.reuse, 0x1, P3 ;  /* 0x000000e97f497211 */ /* 0x080fe200018f0eff */
[----:B------:R-:W-:Y:S01]  /*5460*/  IMAD R93, R117, UR4, RZ ;  /* 0x00000004755d7c24 */ /* 0x000fe2000f8e02ff */
[----:B------:R-:W-:Y:S01]  /*5470*/  LEA.HI.X.SX32 R75, R76, R233, 0x1, P4 ;  /* 0x000000e94c4b7211 */ /* 0x000fe200020f0eff */
[----:B------:R-:W-:Y:S01]  /*5480*/  IMAD R95, R116, UR4, RZ ;  /* 0x00000004745f7c24 */ /* 0x000fe2000f8e02ff */
[-C--:B------:R-:W-:Y:S02]  /*5490*/  IADD3 R72, P2, PT, R81, R234.reuse, RZ ;  /* 0x000000ea51487210 */ /* 0x080fe40007f5e0ff */
[----:B------:R-:W-:-:S02]  /*54a0*/  IADD3 R76, P4, PT, R85, R234, RZ ;  /* 0x000000ea554c7210 */ /* 0x000fc40007f9e0ff */
[-C--:B0-----:R-:W-:Y:S01]  /*54b0*/  IADD3 R74, P3, PT, R83, R234.reuse, RZ ;  /* 0x000000ea534a7210 */ /* 0x081fe20007f7e0ff */
[----:B------:R-:W-:Y:S01]  /*54c0*/  IMAD R118, R114, UR4, RZ ;  /* 0x0000000472767c24 */ /* 0x000fe2000f8e02ff */
        /* <DEDUP_REMOVED lines=8> */
[-C--:B------:R-:W-:Y:S01]  /*5550*/  IADD3 R86, P4, PT, R95, R234.reuse, RZ ;  /* 0x000000ea5f567210 */ /* 0x080fe20007f9e0ff */
[----:B------:R0:W-:Y:S01]  /*5560*/  STS.U8 [R238+UR12+0x4c00], R132 ;  /* 0x004c0084ee007988 */ /* 0x0001e2000800000c */
[----:B------:R-:W-:Y:S01]  /*5570*/  IMAD R77, R125, UR4, RZ ;  /* 0x000000047d4d7c24 */ /* 0x000fe2000f8e02ff */
[-C--:B------:R-:W-:Y:S01]  /*5580*/  LEA.HI.X.SX32 R91, R91, R233.reuse, 0x1, P2 ;  /* 0x000000e95b5b7211 */ /* 0x080fe200010f0eff */
[----:B------:R-:W-:Y:S01]  /*5590*/  IMAD R125, R115, UR4, RZ ;  /* 0x00000004737d7c24 */ /* 0x000fe2000f8e02ff */
[-C--:B------:R-:W-:Y:S01]  /*55a0*/  LEA.HI.X.SX32 R93, R93, R233.reuse, 0x1, P3 ;  /* 0x000000e95d5d7211 */ /* 0x080fe200018f0eff */
[----:B------:R-:W-:Y:S01]  /*55b0*/  IMAD R136, R94, UR4, RZ ;  /* 0x000000045e887c24 */ /* 0x000fe2000f8e02ff */
[----:B------:R-:W-:Y:S01]  /*55c0*/  LEA.HI.X.SX32 R95, R95, R233, 0x1, P4 ;  /* 0x000000e95f5f7211 */ /* 0x000fe200020f0eff */
[----:B------:R-:W-:Y:S01]  /*55d0*/  IMAD R111, R108, UR4, RZ ;  /* 0x000000046c6f7c24 */ /* 0x000fe2000f8e02ff */
[-C--:B------:R-:W-:Y:S01]  /*55e0*/  IADD3 R92, P2, PT, R116, R234.reuse, RZ ;  /* 0x000000ea745c7210 */ /* 0x080fe20007f5e0ff */
[----:B------:R-:W-:Y:S01]  /*55f0*/  IMAD R113, R107, UR4, RZ ;  /* 0x000000046b717c24 */ /* 0x000fe2000f8e02ff */
[-C--:B------:R-:W-:Y:S01]  /*5600*/  IADD3 R94, P3, PT, R114, R234.reuse, RZ ;  /* 0x000000ea725e7210 */ /* 0x080fe20007f7e0ff */
[----:B0-----:R-:W-:Y:S01]  /*5610*/  IMAD R132, R96, UR4, RZ ;  /* 0x0000000460847c24 */ /* 0x001fe2000f8e02ff */
[----:B------:R-:W-:Y:S01]  /*5620*/  IADD3 R96, P4, PT, R112, R234, RZ ;  /* 0x000000ea70607210 */ /* 0x000fe20007f9e0ff */
[----:B------:R-:W-:-:S02]  /*5630*/  IMAD R115, R106, UR4, RZ ;  /* 0x000000046a737c24 */ /* 0x000fc4000f8e02ff */
[----:B------:R-:W-:Y:S01]  /*5640*/  IMAD R87, R120, UR4, RZ ;  /* 0x0000000478577c24 */ /* 0x000fe2000f8e02ff */
[----:B------:R-:W-:Y:S01]  /*5650*/  LOP3.LUT R237, R238, 0x10, RZ, 0x3c, !PT ;  /* 0x00000010eeed7812 */ /* 0x000fe200078e3cff */
[----:B------:R-:W-:Y:S02]  /*5660*/  IMAD R89, R119, UR4, RZ ;  /* 0x0000000477597c24 */ /* 0x000fe4000f8e02ff */
        /* <DEDUP_REMOVED lines=9> */
[----:B------:R-:W-:-:S02]  /*5700*/  IADD3 R102, P2, PT, R111, R234, RZ ;  /* 0x000000ea6f667210 */ /* 0x000fc40007f5e0ff */
[----:B------:R-:W-:Y:S01]  /*5710*/  IADD3 R106, P4, PT, R115, R234, RZ ;  /* 0x000000ea736a7210 */ /* 0x000fe20007f9e0ff */
[----:B------:R-:W-:Y:S01]  /*5720*/  STS.U8 [R238+UR12+0x4000], R140 ;  /* 0x0040008cee007988 */ /* 0x000fe2000800000c */
[-C--:B------:R-:W-:Y:S01]  /*5730*/  LEA.HI.X.SX32 R111, R111, R233.reuse, 0x1, P2 ;  /* 0x000000e96f6f7211 */ /* 0x080fe200010f0eff */
[----:B------:R-:W-:Y:S01]  /*5740*/  IMAD R128, R98, UR4, RZ ;  /* 0x0000000462807c24 */ /* 0x000fe2000f8e02ff */
[-C--:B------:R-:W-:Y:S01]  /*5750*/  LEA.HI.X.SX32 R113, R113, R233.reuse, 0x1, P3 ;  /* 0x000000e971717211 */ /* 0x080fe200018f0eff */
[----:B---3--:R-:W-:Y:S01]  /*5760*/  STS.U8 [R238+UR12+0x4200], R139 ;  /* 0x0042008bee007988 */ /* 0x008fe2000800000c */
[----:B------:R-:W-:-:S03]  /*5770*/  LEA.HI.X.SX32 R115, R115, R233, 0x1, P4 ;  /* 0x000000e973737211 */ /* 0x000fc600020f0eff */
[----:B----4-:R-:W-:Y:S01]  /*5780*/  STS.U8 [R238+UR12+0x4400], R138 ;  /* 0x0044008aee007988 */ /* 0x010fe2000800000c */
[----:B------:R-:W-:-:S03]  /*5790*/  IADD3 R70, P5, PT, R77, R234, RZ ;  /* 0x000000ea4d467210 */ /* 0x000fc60007fbe0ff */
[----:B-----5:R-:W-:Y:S01]  /*57a0*/  STS.U8 [R238+UR12+0x4600], R137 ;  /* 0x00460089ee007988 */ /* 0x020fe2000800000c */
[----:B------:R-:W-:-:S03]  /*57b0*/  IADD3 R112, P2, PT, R120, R234, RZ ;  /* 0x000000ea78707210 */ /* 0x000fc60007f5e0ff */
[----:B------:R-:W-:Y:S01]  /*57c0*/  STS.U8 [R238+UR12+0x4800], R133 ;  /* 0x00480085ee007988 */ /* 0x000fe2000800000c */
[----:B------:R-:W-:-:S03]  /*57d0*/  IADD3 R114, P3, PT, R121, R234, RZ ;  /* 0x000000ea79727210 */ /* 0x000fc60007f7e0ff */
[----:B------:R-:W-:Y:S01]  /*57e0*/  STS.U8 [R238+UR12+0x4e00], R131 ;  /* 0x004e0083ee007988 */ /* 0x000fe2000800000c */
[-C--:B------:R-:W-:Y:S01]  /*57f0*/  IADD3 R116, P4, PT, R122, R234.reuse, RZ ;  /* 0x000000ea7a747210 */ /* 0x080fe20007f9e0ff */
[----:B------:R-:W-:Y:S02]  /*5800*/  IMAD R79, R124, UR4, RZ ;  /* 0x000000047c4f7c24 */ /* 0x000fe4000f8e02ff */
[----:B------:R0:W-:Y:S01]  /*5810*/  STS.U8 [R237+UR12+0x4080], R130 ;  /* 0x00408082ed007988 */ /* 0x0001e2000800000c */
[-C--:B------:R-:W-:Y:S01]  /*5820*/  LEA.HI.X.SX32 R77, R77, R233.reuse, 0x1, P5 ;  /* 0x000000e94d4d7211 */ /* 0x080fe200028f0eff */
[----:B------:R-:W-:Y:S01]  /*5830*/  IMAD R177, R177, UR4, RZ ;  /* 0x00000004b1b17c24 */ /* 0x000fe2000f8e02ff */
[-C--:B------:R-:W-:Y:S01]  /*5840*/  LEA.HI.X.SX32 R120, R120, R233.reuse, 0x1, P2 ;  /* 0x000000e978787211 */ /* 0x080fe200010f0eff */
[----:B------:R-:W-:Y:S01]  /*5850*/  IMAD R179, R179, UR4, RZ ;  /* 0x00000004b3b37c24 */ /* 0x000fe2000f8e02ff */
[-C--:B------:R-:W-:Y:S01]  /*5860*/  LEA.HI.X.SX32 R121, R121, R233.reuse, 0x1, P3 ;  /* 0x000000e979797211 */ /* 0x080fe200018f0eff */
[----:B0-----:R-:W-:Y:S01]  /*5870*/  IMAD R130, R97, UR4, RZ ;  /* 0x0000000461827c24 */ /* 0x001fe2000f8e02ff */
[----:B------:R-:W-:Y:S01]  /*5880*/  LEA.HI.X.SX32 R122, R122, R233, 0x1, P4 ;  /* 0x000000e97a7a7211 */ /* 0x000fe200020f0eff */
[----:B------:R-:W-:Y:S01]  /*5890*/  IMAD R181, R181, UR4, RZ ;  /* 0x00000004b5b57c24 */ /* 0x000fe2000f8e02ff */
[----:B------:R-:W-:-:S02]  /*58a0*/  IADD3 R78, P5, PT, R87, R234, RZ ;  /* 0x000000ea574e7210 */ /* 0x000fc40007fbe0ff */
[-C--:B------:R-:W-:Y:S02]  /*58b0*/  IADD3 R129, P2, PT, R128, R234.reuse, RZ ;  /* 0x000000ea80817210 */ /* 0x080fe40007f5e0ff */
[-C--:B------:R-:W-:Y:S02]  /*58c0*/  IADD3 R131, P3, PT, R130, R234.reuse, RZ ;  /* 0x000000ea82837210 */ /* 0x080fe40007f7e0ff */
[-C--:B------:R-:W-:Y:S02]  /*58d0*/  IADD3 R133, P4, PT, R132, R234.reuse, RZ ;  /* 0x000000ea84857210 */ /* 0x080fe40007f9e0ff */
[----:B------:R-:W-:Y:S01]  /*58e0*/  IADD3 R71, P6, PT, R79, R234, RZ ;  /* 0x000000ea4f477210 */ /* 0x000fe20007fde0ff */
[----:B------:R-:W-:Y:S01]  /*58f0*/  IMAD R110, R110, UR4, RZ ;  /* 0x000000046e6e7c24 */ /* 0x000fe2000f8e02ff */
[-C--:B------:R-:W-:Y:S01]  /*5900*/  LEA.HI.X.SX32 R87, R87, R233.reuse, 0x1, P5 ;  /* 0x000000e957577211 */ /* 0x080fe200028f0eff */
[----:B------:R-:W-:Y:S01]  /*5910*/  IMAD R187, R187, UR4, RZ ;  /* 0x00000004bbbb7c24 */ /* 0x000fe2000f8e02ff */
[-C--:B------:R-:W-:Y:S01]  /*5920*/  LEA.HI.X.SX32 R128, R128, R233.reuse, 0x1, P2 ;  /* 0x000000e980807211 */ /* 0x080fe200010f0eff */
[----:B------:R-:W-:Y:S01]  /*5930*/  IMAD R189, R189, UR4, RZ ;  /* 0x00000004bdbd7c24 */ /* 0x000fe2000f8e02ff */
[-C--:B------:R-:W-:Y:S01]  /*5940*/  LEA.HI.X.SX32 R130, R130, R233.reuse, 0x1, P3 ;  /* 0x000000e982827211 */ /* 0x080fe200018f0eff */
[----:B------:R-:W-:Y:S01]  /*5950*/  IMAD R191, R191, UR4, RZ ;  /* 0x00000004bfbf7c24 */ /* 0x000fe2000f8e02ff */
[----:B------:R-:W-:-:S02]  /*5960*/  LEA.HI.X.SX32 R132, R132, R233, 0x1, P4 ;  /* 0x000000e984847211 */ /* 0x000fc400020f0eff */
[-C--:B------:R-:W-:Y:S02]  /*5970*/  LEA.HI.X.SX32 R79, R79, R233.reuse, 0x1, P6 ;  /* 0x000000e94f4f7211 */ /* 0x080fe400030f0eff */
[-C--:B------:R-:W-:Y:S02]  /*5980*/  IADD3 R88, P5, PT, R125, R234.reuse, RZ ;  /* 0x000000ea7d587210 */ /* 0x080fe40007fbe0ff */
        /* <DEDUP_REMOVED lines=9> */
[----:B------:R-:W-:-:S02]  /*5a20*/  LEA.HI.X.SX32 R179, R179, R233, 0x1, P3 ;  /* 0x000000e9b3b37211 */ /* 0x000fc400018f0eff */
[-C--:B------:R-:W-:Y:S01]  /*5a30*/  LEA.HI.X.SX32 R181, R181, R233.reuse, 0x1, P4 ;  /* 0x000000e9b5b57211 */ /* 0x080fe200020f0eff */
[----:B------:R-:W-:Y:S01]  /*5a40*/  IMAD R109, R109, UR4, RZ ;  /* 0x000000046d6d7c24 */ /* 0x000fe2000f8e02ff */
[----:B------:R-:W-:Y:S02]  /*5a50*/  LEA.HI.X.SX32 R89, R89, R233, 0x1, P6 ;  /* 0x000000e959597211 */ /* 0x000fe400030f0eff */
[-C--:B------:R-:W-:Y:S02]  /*5a60*/  IADD3 R98, P5, PT, R110, R234.reuse, RZ ;  /* 0x000000ea6e627210 */ /* 0x080fe40007fbe0ff */
[-C--:B------:R-:W-:Y:S02]  /*5a70*/  IADD3 R188, P2, PT, R187, R234.reuse, RZ ;  /* 0x000000eabbbc7210 */ /* 0x080fe40007f5e0ff */
[-C--:B------:R-:W-:Y:S02]  /*5a80*/  IADD3 R190, P3, PT, R189, R234.reuse, RZ ;  /* 0x000000eabdbe7210 */ /* 0x080fe40007f7e0ff */
[----:B------:R-:W-:-:S02]  /*5a90*/  IADD3 R192, P4, PT, R191, R234, RZ ;  /* 0x000000eabfc07210 */ /* 0x000fc40007f9e0ff */
        /* <DEDUP_REMOVED lines=58> */
[----:B------:R-:W-:Y:S02]  /*5e40*/  IADD3 R137, P6, PT, R136, R234, RZ ;  /* 0x000000ea88897210 */ /* 0x000fe40007fde0ff */
[----:B------:R-:W-:Y:S01]  /*5e50*/  PLOP3.LUT P0, PT, PT, PT, UP1, 0x80, 0x8 ;  /* 0x000000000008781c */ /* 0x000fe20003f0f018 */
        /* <DEDUP_REMOVED lines=8> */
[----:B------:R-:W-:Y:S02]  /*5ee0*/  LEA.HI.X.SX32 R136, R136, R233, 0x1, P6 ;  /* 0x000000e988887211 */ /* 0x000fe400030f0eff */
[-C--:B------:R-:W-:Y:S02]  /*5ef0*/  IADD3 R194, P5, PT, R193, R234.reuse, RZ ;  /* 0x000000eac1c27210 */ /* 0x080fe40007fbe0ff */
[-C--:B------:R-:W-:Y:S02]  /*5f00*/  IADD3 R220, P2, PT, R219, R234.reuse, RZ ;  /* 0x000000eadbdc7210 */ /* 0x080fe40007f5e0ff */
[-C--:B------:R-:W-:Y:S02]  /*5f10*/  IADD3 R222, P3, PT, R221, R234.reuse, RZ ;  /* 0x000000eaddde7210 */ /* 0x080fe40007f7e0ff */
[-C--:B------:R-:W-:Y:S02]  /*5f20*/  IADD3 R224, P4, PT, R223, R234.reuse, RZ ;  /* 0x000000eadfe07210 */ /* 0x080fe40007f9e0ff */
[----:B------:R-:W-:-:S02]  /*5f30*/  IADD3 R186, P6, PT, R185, R234, RZ ;  /* 0x000000eab9ba7210 */ /* 0x000fc40007fde0ff */
[----:B------:R-:W-:Y:S02]  /*5f40*/  ISETP.LT.AND P0, PT, R164, UR30, P0 ;  /* 0x0000001ea4007c0c */ /* 0x000fe40008701270 */
[-C--:B------:R-:W-:Y:S02]  /*5f50*/  LEA.HI.X.SX32 R193, R193, R233.reuse, 0x1, P5 ;  /* 0x000000e9c1c17211 */ /* 0x080fe400028f0eff */
[-C--:B------:R-:W-:Y:S02]  /*5f60*/  LEA.HI.X.SX32 R219, R219, R233.reuse, 0x1, P2 ;  /* 0x000000e9dbdb7211 */ /* 0x080fe400010f0eff */
[-C--:B------:R-:W-:Y:S02]  /*5f70*/  LEA.HI.X.SX32 R221, R221, R233.reuse, 0x1, P3 ;  /* 0x000000e9dddd7211 */ /* 0x080fe400018f0eff */
[-C--:B------:R-:W-:Y:S02]  /*5f80*/  LEA.HI.X.SX32 R223, R223, R233.reuse, 0x1, P4 ;  /* 0x000000e9dfdf7211 */ /* 0x080fe400020f0eff */
[----:B------:R-:W-:-:S02]  /*5f90*/  LEA.HI.X.SX32 R185, R185, R233, 0x1, P6 ;  /* 0x000000e9b9b97211 */ /* 0x000fc400030f0eff */
[-C--:B------:R-:W-:Y:S02]  /*5fa0*/  IADD3 R226, P2, PT, R225, R234.reuse, RZ ;  /* 0x000000eae1e27210 */ /* 0x080fe40007f5e0ff */
[-C--:B------:R-:W-:Y:S02]  /*5fb0*/  IADD3 R228, P3, PT, R227, R234.reuse, RZ ;  /* 0x000000eae3e47210 */ /* 0x080fe40007f7e0ff */
[-C--:B------:R-:W-:Y:S02]  /*5fc0*/  IADD3 R230, P4, PT, R229, R234.reuse, RZ ;  /* 0x000000eae5e67210 */ /* 0x080fe40007f9e0ff */
[-C--:B------:R-:W-:Y:S02]  /*5fd0*/  IADD3 R232, P5, PT, R231, R234.reuse, RZ ;  /* 0x000000eae7e87210 */ /* 0x080fe40007fbe0ff */
[----:B------:R-:W-:Y:S02]  /*5fe0*/  IADD3 R234, P6, PT, R126, R234, RZ ;  /* 0x000000ea7eea7210 */ /* 0x000fe40007fde0ff */
[----:B------:R-:W-:-:S02]  /*5ff0*/  LEA.HI.X.SX32 R225, R225, R233, 0x1, P2 ;  /* 0x000000e9e1e17211 */ /* 0x000fc400010f0eff */
[-C--:B------:R-:W-:Y:S02]  /*6000*/  LEA.HI.X.SX32 R227, R227, R233.reuse, 0x1, P3 ;  /* 0x000000e9e3e37211 */ /* 0x080fe400018f0eff */
[-C--:B------:R-:W-:Y:S02]  /*6010*/  LEA.HI.X.SX32 R229, R229, R233.reuse, 0x1, P4 ;  /* 0x000000e9e5e57211 */ /* 0x080fe400020f0eff */
[-C--:B------:R-:W-:Y:S02]  /*6020*/  LEA.HI.X.SX32 R231, R231, R233.reuse, 0x1, P5 ;  /* 0x000000e9e7e77211 */ /* 0x080fe400028f0eff */
[----:B------:R-:W-:Y:S01]  /*6030*/  LEA.HI.X.SX32 R233, R126, R233, 0x1, P6 ;  /* 0x000000e97ee97211 */ /* 0x000fe200030f0eff */
[----:B------:R-:W-:Y:S01]  /*6040*/  @P0 IMAD.MOV.U32 R126, RZ, RZ, R234 ;  /* 0x000000ffff7e0224 */ /* 0x000fe200078e00ea */
[----:B------:R-:W-:-:S03]  /*6050*/  PRMT R138, RZ, 0x7610, R138 ;  /* 0x00007610ff8a7816 */ /* 0x000fc6000000008a */
[----:B------:R-:W-:-:S05]  /*6060*/  @P0 IMAD.MOV.U32 R127, RZ, RZ, R233 ;  /* 0x000000ffff7f0224 */ /* 0x000fca00078e00e9 */
[----:B------:R0:W2:Y:S02]  /*6070*/  @P0 LDG.E.U8 R138, desc[UR26][R126.64] ;  /* 0x0000001a7e8a0981 */ /* 0x0000a4000c1e1100 */
[----:B0-----:R-:W-:-:S06]  /*6080*/  PRMT R126, RZ, 0x7610, R126 ;  /* 0x00007610ff7e7816 */ /* 0x001fcc000000007e */
[----:B------:R-:W3:Y:S01]  /*6090*/  @P0 LDG.E.U8 R126, desc[UR26][R66.64] ;  /* 0x0000001a427e0981 */ /* 0x000ee2000c1e1100 */
[C---:B------:R-:W-:Y:S02]  /*60a0*/  LOP3.LUT R236, R238.reuse, 0x20, RZ, 0x3c, !PT ;  /* 0x00000020eeec7812 */ /* 0x040fe400078e3cff */
[----:B------:R-:W-:Y:S01]  /*60b0*/  LOP3.LUT R235, R238, 0x30, RZ, 0x3c, !PT ;  /* 0x00000030eeeb7812 */ /* 0x000fe200078e3cff */
[----:B------:R-:W-:Y:S01]  /*60c0*/  STS.U8 [R237+UR12+0x4280], R141 ;  /* 0x0042808ded007988 */ /* 0x000fe2000800000c */
[----:B------:R-:W-:-:S03]  /*60d0*/  PRMT R139, RZ, 0x7610, R139 ;  /* 0x00007610ff8b7816 */ /* 0x000fc6000000008b */
[----:B------:R-:W-:Y:S04]  /*60e0*/  STS.U8 [R237+UR12+0x4480], R142 ;  /* 0x0044808eed007988 */ /* 0x000fe8000800000c */
[----:B------:R-:W-:Y:S04]  /*60f0*/  STS.U8 [R237+UR12+0x4680], R143 ;  /* 0x0046808fed007988 */ /* 0x000fe8000800000c */
[----:B------:R-:W-:Y:S04]  /*6100*/  STS.U8 [R237+UR12+0x4880], R144 ;  /* 0x00488090ed007988 */ /* 0x000fe8000800000c */
[----:B------:R-:W-:Y:S04]  /*6110*/  STS.U8 [R237+UR12+0x4a80], R145 ;  /* 0x004a8091ed007988 */ /* 0x000fe8000800000c */
[----:B------:R-:W-:Y:S04]  /*6120*/  STS.U8 [R237+UR12+0x4c80], R146 ;  /* 0x004c8092ed007988 */ /* 0x000fe8000800000c */
[----:B------:R-:W-:Y:S01]  /*6130*/  STS.U8 [R237+UR12+0x4e80], R147 ;  /* 0x004e8093ed007988 */ /* 0x000fe2000800000c */
[----:B------:R-:W-:-:S03]  /*6140*/  @P0 IMAD.MOV.U32 R127, RZ, RZ, R79 ;  /* 0x000000ffff7f0224 */ /* 0x000fc600078e004f */
[----:B------:R-:W-:Y:S04]  /*6150*/  STS.U8 [R236+UR12+0x4100], R148 ;  /* 0x00410094ec007988 */ /* 0x000fe8000800000c */
        /* <DEDUP_REMOVED lines=15> */
[----:B---3--:R0:W-:Y:S02]  /*6250*/  STS.U8 [R238+UR12], R126 ;  /* 0x0000007eee007988 */ /* 0x0081e4000800000c */
[----:B0-----:R-:W-:-:S05]  /*6260*/  @P0 IMAD.MOV.U32 R126, RZ, RZ, R71 ;  /* 0x000000ffff7e0224 */ /* 0x001fca00078e0047 */
[----:B------:R0:W3:Y:S02]  /*6270*/  @P0 LDG.E.U8 R139, desc[UR26][R126.64] ;  /* 0x0000001a7e8b0981 */ /* 0x0000e4000c1e1100 */
[----:B0-----:R-:W-:Y:S02]  /*6280*/  @P0 IMAD.MOV.U32 R126, RZ, RZ, R78 ;  /* 0x000000ffff7e0224 */ /* 0x001fe400078e004e */
[----:B------:R-:W-:Y:S01]  /*6290*/  @P0 IMAD.MOV.U32 R127, RZ, RZ, R87 ;  /* 0x000000ffff7f0224 */ /* 0x000fe200078e0057 */
[----:B---3--:R0:W-:Y:S02]  /*62a0*/  STS.U8 [R238+UR12+0x200], R139 ;  /* 0x0002008bee007988 */ /* 0x0081e4000800000c */
[----:B0-----:R-:W-:-:S06]  /*62b0*/  PRMT R139, RZ, 0x7610, R139 ;  /* 0x00007610ff8b7816 */ /* 0x001fcc000000008b */
        /* <DEDUP_REMOVED lines=228> */
[----:B---3--:R-:W-:Y:S04]  /*7100*/  STS.U8 [R236+UR12+0x1f00], R139 ;  /* 0x001f008bec007988 */ /* 0x008fe8000800000c */
[----:B--2---:R0:W-:Y:S02]  /*7110*/  STS.U8 [R235+UR12+0x1f80], R138 ;  /* 0x001f808aeb007988 */ /* 0x0041e4000800000c */
[----:B0-----:R-:W-:-:S06]  /*7120*/  PRMT R138, RZ, 0x7610, R138 ;  /* 0x00007610ff8a7816 */ /* 0x001fcc000000008a */
[----:B------:R0:W2:Y:S02]  /*7130*/  @P0 LDG.E.U8 R138, desc[UR26][R126.64] ;  /* 0x0000001a7e8a0981 */ /* 0x0000a4000c1e1100 */
[----:B0-----:R-:W-:Y:S02]  /*7140*/  @P0 IMAD.MOV.U32 R126, RZ, RZ, R76 ;  /* 0x000000ffff7e0224 */ /* 0x001fe400078e004c */
[----:B------:R-:W-:Y:S01]  /*7150*/  @P0 IMAD.MOV.U32 R127, RZ, RZ, R85 ;  /* 0x000000ffff7f0224 */ /* 0x000fe200078e0055 */
        /* <DEDUP_REMOVED lines=67> */
[----:B------:R-:W2:Y:S04]  /*7590*/  @P0 LDG.E.U8 R138, desc[UR26][R126.64] ;  /* 0x0000001a7e8a0981 */ /* 0x000ea8000c1e1100 */
[----:B------:R0:W-:Y:S04]  /*75a0*/  STL [R1+0xc], R167 ;  /* 0x00000ca701007387 */ /* 0x0001e80000100800 */
[----:B------:R0:W-:Y:S01]  /*75b0*/  STL [R1+0x8], R165 ;  /* 0x000008a501007387 */ /* 0x0001e20000100800 */
[----:B------:R-:W-:-:S04]  /*75c0*/  UISETP.NE.U32.AND UP1, UPT, UR8, URZ, UPT ;  /* 0x000000ff0800728c */ /* 0x000fc8000bf25070 */
[----:B------:R-:W-:Y:S02]  /*75d0*/  UISETP.LT.OR UP2, UPT, UR32, 0x40, UP1 ;  /* 0x000000402000788c */ /* 0x000fe40008f41670 */
[----:B------:R-:W-:Y:S01]  /*75e0*/  UISETP.GE.AND UP3, UPT, UR32, 0x80, UPT ;  /* 0x000000802000788c */ /* 0x000fe2000bf66270 */
[----:B--2---:R0:W-:Y:S01]  /*75f0*/  STS.U8 [R235+UR12+0x1d80], R138 ;  /* 0x001d808aeb007988 */ /* 0x0041e2000800000c */
[----:B-1----:R1:W-:Y:S06]  /*7600*/  MEMBAR.ALL.CTA ;  /* 0x0000000000007992 */ /* 0x0023ec0000008000 */
[----:B-1----:R-:W1:Y:S02]  /*7610*/  FENCE.VIEW.ASYNC.S ;  /* 0x00000000000073c6 */ /* 0x002e640000000000 */
[----:B-1----:R-:W-:Y:S06]  /*7620*/  BAR.SYNC.DEFER_BLOCKING 0x0 ;  /* 0x0000000000007b1d */ /* 0x002fec0000010000 */
[----:B------:R-:W-:Y:S05]  /*7630*/  BRA.U UP2, `(.L_x_6) ;  /* 0x0000000102687547 */ /* 0x000fea000b800000 */
[----:B------:R-:W-:Y:S02]  /*7640*/  UIADD3 UR4, UPT, UPT, UR12, 0x4000, URZ ;  /* 0x000040000c047890 */ /* 0x000fe4000fffe0ff */
[----:B------:R-:W-:Y:S02]  /*7650*/  USHF.R.U32.HI UR8, URZ, 0x4, UR12 ;  /* 0x00000004ff087899 */ /* 0x000fe4000801160c */
[----:B------:R-:W-:Y:S02]  /*7660*/  USHF.R.U32.HI UR4, URZ, 0x4, UR4 ;  /* 0x00000004ff047899 */ /* 0x000fe40008011604 */
[----:B------:R-:W-:Y:S02]  /*7670*/  USGXT.U32 UR8, UR8, 0xe ;  /* 0x0000000e0808789a */ /* 0x000fe40008000000 */
[----:B------:R-:W-:Y:S01]  /*7680*/  USGXT.U32 UR6, UR4, 0xe ;  /* 0x0000000e0406789a */ /* 0x000fe20008000000 */
[----:B------:R-:W-:Y:S01]  /*7690*/  UMOV UR18, 0xffffff80 ;  /* 0xffffff8000127882 */ /* 0x000fe20000000000 */
[----:B------:R-:W-:Y:S01]  /*76a0*/  UMOV UR19, 0x7fffbfdf ;  /* 0x7fffbfdf00137882 */ /* 0x000fe20000000000 */
[----:B------:R-:W-:Y:S01]  /*76b0*/  UMOV UR20, 0xfffffffe ;  /* 0xfffffffe00147882 */ /* 0x000fe20000000000 */
[----:B------:R-:W-:Y:S01]  /*76c0*/  UMOV UR21, 0x7fffbfdf ;  /* 0x7fffbfdf00157882 */ /* 0x000fe20000000000 */
[----:B------:R-:W-:Y:S01]  /*76d0*/  UMOV UR9, URZ ;  /* 0x000000ff00097c82 */ /* 0x000fe20008000000 */
[----:B------:R-:W-:Y:S01]  /*76e0*/  UMOV UR7, URZ ;  /* 0x000000ff00077c82 */ /* 0x000fe20008000000 */
[----:B------:R-:W-:-:S02]  /*76f0*/  UIADD3.64 UR20, UPT, UPT, UR8, -UR20, URZ ;  /* 0x8000001408147297 */ /* 0x000fc4000fffe0ff */
[----:B------:R-:W-:Y:S01]  /*7700*/  UIADD3.64 UR18, UPT, UPT, UR6, -UR18, URZ ;  /* 0x8000001206127297 */ /* 0x000fe2000fffe0ff */
[----:B------:R-:W-:Y:S01]  /*7710*/  UMOV UR22, 0x0 ;  /* 0x0000000000167882 */ /* 0x000fe20000000000 */
[----:B------:R-:W-:Y:S01]  /*7720*/  UMOV UR23, 0x4208010 ;  /* 0x0420801000177882 */ /* 0x000fe20000000000 */
[----:B------:R-:W-:Y:S01]  /*7730*/  UMOV UR4, UR10 ;  /* 0x0000000a00047c82 */ /* 0x000fe20008000000 */
[----:B------:R-:W-:Y:S01]  /*7740*/  UMOV UR5, URZ ;  /* 0x000000ff00057c82 */ /* 0x000fe20008000000 */
[----:B------:R-:W-:Y:S01]  /*7750*/  UMOV UR9, 0x80004020 ;  /* 0x8000402000097882 */ /* 0x000fe20000000000 */
[----:B------:R-:W-:Y:S01]  /*7760*/  UMOV UR7, 0x80004020 ;  /* 0x8000402000077882 */ /* 0x000fe20000000000 */
[----:B------:R-:W-:Y:S01]  /*7770*/  UMOV UR24, 0x0 ;  /* 0x0000000000187882 */ /* 0x000fe20000000000 */
[----:B------:R-:W-:Y:S01]  /*7780*/  UMOV UR25, 0x4208010 ;  /* 0x0420801000197882 */ /* 0x000fe20000000000 */
[----:B------:R-:W-:Y:S01]  /*7790*/  UMOV UR4, UR4 ;  /* 0x0000000400047c82 */ /* 0x000fe20008000000 */
[----:B------:R1:W-:Y:S01]  /*77a0*/  UTCQMMA gdesc[UR6], gdesc[UR8], tmem[UR13], tmem[UR22], idesc[UR23], !UPT ;  /* 0x00ff1608060075ea */ /* 0x0003e2000f80030d */
[----:B------:R1:W-:Y:S01]  /*77b0*/  UTCQMMA gdesc[UR18], gdesc[UR20], tmem[UR13], tmem[UR24], idesc[UR25], UPT ;  /* 0x00ff1814120075ea */ /* 0x0003e2000b80030d */
[----:B------:R1:W-:Y:S01]  /*77c0*/  UTCBAR [UR4], URZ ;  /* 0x000000ff040073e9 */ /* 0x0003e200080000ff */
[----:B------:R-:W-:Y:S01]  /*77d0*/  NOP ;  /* 0x0000000000007918 */ /* 0x000fe20000000000 */
.L_x_6:
[----:B-1----:R-:W-:Y:S01]  /*77e0*/  UMOV UR4, URZ ;  /* 0x000000ff00047c82 */ /* 0x002fe20008000000 */
[----:B------:R-:W-:Y:S05]  /*77f0*/  BRA.U !UP3, `(.L_x_7) ;  /* 0x0000002d0bf87547 */ /* 0x000fea000b800000 */
[----:B------:R-:W-:Y:S01]  /*7800*/  USHF.R.S32.HI UR4, URZ, 0x1f, UR32 ;  /* 0x0000001fff047899 */ /* 0x000fe20008011420 */
[----:B------:R-:W-:Y:S01]  /*7810*/  IMAD.MOV.U32 R126, RZ, RZ, RZ ;  /* 0x000000ffff7e7224 */ /* 0x000fe200078e00ff */
[----:B------:R-:W-:Y:S02]  /*7820*/  UIADD3 UR5, UPT, UPT, UR12, 0x5000, URZ ;  /* 0x000050000c057890 */ /* 0x000fe4000fffe0ff */
[----:B------:R-:W-:Y:S02]  /*7830*/  ULEA.HI UR4, UR4, UR32, URZ, 0x6 ;  /* 0x0000002004047291 */ /* 0x000fe4000f8f30ff */
[----:B------:R-:W-:Y:S02]  /*7840*/  UIADD3 UR6, UPT, UPT, UR12, 0x2000, URZ ;  /* 0x000020000c067890 */ /* 0x000fe4000fffe0ff */
[----:B------:R-:W-:Y:S02]  /*7850*/  USHF.R.S32.HI UR4, URZ, 0x6, UR4 ;  /* 0x00000006ff047899 */ /* 0x000fe40008011404 */
[----:B------:R-:W-:-:S02]  /*7860*/  USHF.R.U32.HI UR5, URZ, 0x4, UR5 ;  /* 0x00000004ff057899 */ /* 0x000fc40008011605 */
[----:B------:R-:W-:Y:S02]  /*7870*/  USHF.R.U32.HI UR8, URZ, 0x4, UR6 ;  /* 0x00000004ff087899 */ /* 0x000fe40008011606 */
[----:B------:R-:W-:Y:S02]  /*7880*/  UISETP.LT.AND UP2, UPT, UR4, 0x2, UPT ;  /* 0x000000020400788c */ /* 0x000fe4000bf41270 */
[----:B------:R-:W-:Y:S02]  /*7890*/  USHF.L.U32 UR15, UR16, 0x6, URZ ;  /* 0x00000006100f7899 */ /* 0x000fe400080006ff */
[----:B------:R-:W-:Y:S02]  /*78a0*/  USHF.L.U32 UR28, UR17, 0x6, URZ ;  /* 0x00000006111c7899 */ /* 0x000fe400080006ff */
[----:B------:R-:W-:Y:S02]  /*78b0*/  USGXT.U32 UR6, UR5, 0xe ;  /* 0x0000000e0506789a */ /* 0x000fe40008000000 */
[----:B------:R-:W-:-:S02]  /*78c0*/  USGXT.U32 UR8, UR8, 0xe ;  /* 0x0000000e0808789a */ /* 0x000fc40008000000 */
[----:B------:R-:W-:Y:S01]  /*78d0*/  USEL UR4, UR4, 0x2, !UP2 ;  /* 0x0000000204047887 */ /* 0x000fe2000d000000 */
[----:B------:R-:W-:Y:S01]  /*78e0*/  UMOV UR16, 0xffffff80 ;  /* 0xffffff8000107882 */ /* 0x000fe20000000000 */
[----:B------:R-:W-:Y:S01]  /*78f0*/  UMOV UR17, 0x7fffbfdf ;  /* 0x7fffbfdf00117882 */ /* 0x000fe20000000000 */
[----:B------:R-:W-:Y:S01]  /*7900*/  UMOV UR18, 0xfffffffe ;  /* 0xfffffffe00127882 */ /* 0x000fe20000000000 */
[----:B------:R-:W-:Y:S01]  /*7910*/  UMOV UR19, 0x7fffbfdf ;  /* 0x7fffbfdf00137882 */ /* 0x000fe20000000000 */
[----:B------:R-:W-:Y:S01]  /*7920*/  UMOV UR7, URZ ;  /* 0x000000ff00077c82 */ /* 0x000fe20008000000 */
[----:B------:R-:W-:Y:S01]  /*7930*/  UMOV UR9, URZ ;  /* 0x000000ff00097c82 */ /* 0x000fe20008000000 */
[----:B------:R-:W-:Y:S02]  /*7940*/  UIADD3 UR30, UPT, UPT, UR30, -0x40, URZ ;  /* 0xffffffc01e1e7890 */ /* 0x000fe4000fffe0ff */
[----:B------:R-:W-:Y:S02]  /*7950*/  USHF.R.S32.HI UR33, URZ, 0x1f, UR15 ;  /* 0x0000001fff217899 */ /* 0x000fe4000801140f */
[----:B------:R-:W-:-:S02]  /*7960*/  USHF.R.S32.HI UR34, URZ, 0x1f, UR28 ;  /* 0x0000001fff227899 */ /* 0x000fc4000801141c */
[----:B------:R-:W-:Y:S02]  /*7970*/  UIADD3.64 UR16, UPT, UPT, UR6, -UR16, URZ ;  /* 0x8000001006107297 */ /* 0x000fe4000fffe0ff */
[----:B------:R-:W-:Y:S02]  /*7980*/  UIADD3.64 UR18, UPT, UPT, UR8, -UR18, URZ ;  /* 0x8000001208127297 */ /* 0x000fe4000fffe0ff */
[----:B------:R-:W-:Y:S01]  /*7990*/  UIADD3 UR29, UPT, UPT, UR4, -0x1, URZ ;  /* 0xffffffff041d7890 */ /* 0x000fe2000fffe0ff */
[----:B------:R-:W-:Y:S01]  /*79a0*/  UMOV UR31, 0x1 ;  /* 0x00000001001f7882 */ /* 0x000fe20000000000 */
[----:B------:R-:W-:-:S10]  /*79b0*/  UMOV UR5, URZ ;  /* 0x000000ff00057c82 */ /* 0x000fd40008000000 */
.L_x_10:
[----:B------:R-:W-:Y:S01]  /*79c0*/  IADD3 R230, P2, PT, R230, UR28, RZ ;  /* 0x0000001ce6e67c10 */ /* 0x000fe2000ff5e0ff */
[----:B0-----:R-:W0:Y:S01]  /*79d0*/  S2R R138, SR_TID.X ;  /* 0x00000000008a7919 */ /* 0x001e220000002100 */
[----:B------:R-:W-:Y:S01]  /*79e0*/  IADD3 R234, P5, PT, R234, UR28, RZ ;  /* 0x0000001ceaea7c10 */ /* 0x000fe2000ffbe0ff */
[----:B------:R-:W-:Y:S01]  /*79f0*/  IMAD.U32 R126, R126, -0x80000000, RZ ;  /* 0x800000007e7e7824 */ /* 0x000fe200078e00ff */
[----:B------:R-:W-:Y:S02]  /*7a00*/  IADD3.X R229, PT, PT, R229, UR34, RZ, P2, !PT ;  /* 0x00000022e5e57c10 */ /* 0x000fe400097fe4ff */
[----:B------:R-:W-:Y:S02]  /*7a10*/  IADD3 R220, P2, PT, R220, UR28, RZ ;  /* 0x0000001cdcdc7c10 */ /* 0x000fe4000ff5e0ff */
[----:B------:R-:W-:Y:S02]  /*7a20*/  IADD3.X R233, PT, PT, R233, UR34, RZ, P5, !PT ;  /* 0x00000022e9e97c10 */ /* 0x000fe4000affe4ff */
[----:B------:R-:W-:-:S02]  /*7a30*/  IADD3.X R219, PT, PT, R219, UR34, RZ, P2, !PT ;  /* 0x00000022dbdb7c10 */ /* 0x000fc400097fe4ff */
[----:B------:R-:W-:Y:S02]  /*7a40*/  IADD3 R210, P2, PT, R210, UR28, RZ ;  /* 0x0000001cd2d27c10 */ /* 0x000fe4000ff5e0ff */
[----:B------:R-:W-:Y:S02]  /*7a50*/  IADD3 R232, P6, PT, R232, UR28, RZ ;  /* 0x0000001ce8e87c10 */ /* 0x000fe4000ffde0ff */
[----:B------:R-:W-:Y:S02]  /*7a60*/  IADD3.X R209, PT, PT, R209, UR34, RZ, P2, !PT ;  /* 0x00000022d1d17c10 */ /* 0x000fe400097fe4ff */
[----:B------:R-:W-:Y:S02]  /*7a70*/  IADD3 R200, P2, PT, R200, UR28, RZ ;  /* 0x0000001cc8c87c10 */ /* 0x000fe4000ff5e0ff */
[----:B------:R-:W-:Y:S02]  /*7a80*/  IADD3 R228, P3, PT, R228, UR28, RZ ;  /* 0x0000001ce4e47c10 */ /* 0x000fe4000ff7e0ff */
        /* <DEDUP_REMOVED lines=8> */
[----:B------:R-:W-:Y:S02]  /*7b10*/  IADD3.X R231, PT, PT, R231, UR34, RZ, P6, !PT ;  /* 0x00000022e7e77c10 */ /* 0x000fe4000b7fe4ff */
[----:B------:R-:W-:Y:S02]  /*7b20*/  IADD3.X R227, PT, PT, R227, UR34, RZ, P3, !PT ;  /* 0x00000022e3e37c10 */ /* 0x000fe40009ffe4ff */
[----:B------:R-:W-:Y:S02]  /*7b30*/  IADD3.X R223, PT, PT, R223, UR34, RZ, P5, !PT ;  /* 0x00000022dfdf7c10 */ /* 0x000fe4000affe4ff */
[----:B------:R-:W-:Y:S02]  /*7b40*/  IADD3 R222, P6, PT, R222, UR28, RZ ;  /* 0x0000001cdede7c10 */ /* 0x000fe4000ffde0ff */
[----:B------:R-:W-:-:S02]  /*7b50*/  IADD3 R218, P3, PT, R218, UR28, RZ ;  /* 0x0000001cdada7c10 */ /* 0x000fc4000ff7e0ff */
[----:B------:R-:W-:Y:S02]  /*7b60*/  IADD3 R214, P5, PT, R214, UR28, RZ ;  /* 0x0000001cd6d67c10 */ /* 0x000fe4000ffbe0ff */
[----:B------:R-:W-:Y:S02]  /*7b70*/  IADD3.X R130, PT, PT, R130, UR34, RZ, P2, !PT ;  /* 0x0000002282827c10 */ /* 0x000fe400097fe4ff */
[----:B------:R-:W-:Y:S02]  /*7b80*/  IADD3.X R225, PT, PT, R225, UR34, RZ, P4, !PT ;  /* 0x00000022e1e17c10 */ /* 0x000fe4000a7fe4ff */
[----:B------:R-:W-:Y:S02]  /*7b90*/  IADD3 R114, P2, PT, R114, UR28, RZ ;  /* 0x0000001c72727c10 */ /* 0x000fe4000ff5e0ff */
[----:B------:R-:W-:Y:S02]  /*7ba0*/  IADD3 R216, P4, PT, R216, UR28, RZ ;  /* 0x0000001cd8d87c10 */ /* 0x000fe4000ff9e0ff */
[----:B------:R-:W-:-:S02]  /*7bb0*/  IADD3.X R221, PT, PT, R221, UR34, RZ, P6, !PT ;  /* 0x00000022dddd7c10 */ /* 0x000fc4000b7fe4ff */
[----:B------:R-:W-:Y:S02]  /*7bc0*/  IADD3.X R217, PT, PT, R217, UR34, RZ, P3, !PT ;  /* 0x00000022d9d97c10 */ /* 0x000fe40009ffe4ff */
[----:B------:R-:W-:Y:S02]  /*7bd0*/  IADD3.X R213, PT, PT, R213, UR34, RZ, P5, !PT ;  /* 0x00000022d5d57c10 */ /* 0x000fe4000affe4ff */
[----:B------:R-:W-:Y:S02]  /*7be0*/  IADD3 R212, P6, PT, R212, UR28, RZ ;  /* 0x0000001cd4d47c10 */ /* 0x000fe4000ffde0ff */
[----:B------:R-:W-:Y:S02]  /*7bf0*/  IADD3 R208, P3, PT, R208, UR28, RZ ;  /* 0x0000001cd0d07c10 */ /* 0x000fe4000ff7e0ff */
[----:B------:R-:W-:Y:S02]  /*7c00*/  IADD3 R204, P5, PT, R204, UR28, RZ ;  /* 0x0000001ccccc7c10 */ /* 0x000fe4000ffbe0ff */
[----:B------:R-:W-:-:S02]  /*7c10*/  IADD3.X R121, PT, PT, R121, UR34, RZ, P2, !PT ;  /* 0x0000002279797c10 */ /* 0x000fc400097fe4ff */
[----:B------:R-:W-:Y:S02]  /*7c20*/  IADD3.X R215, PT, PT, R215, UR34, RZ, P4, !PT ;  /* 0x00000022d7d77c10 */ /* 0x000fe4000a7fe4ff */
[----:B------:R-:W-:Y:S02]  /*7c30*/  IADD3 R104, P2, PT, R104, UR28, RZ ;  /* 0x0000001c68687c10 */ /* 0x000fe4000ff5e0ff */
[----:B------:R-:W-:Y:S02]  /*7c40*/  IADD3 R206, P4, PT, R206, UR28, RZ ;  /* 0x0000001ccece7c10 */ /* 0x000fe4000ff9e0ff */
[----:B------:R-:W-:Y:S02]  /*7c50*/  IADD3.X R211, PT, PT, R211, UR34, RZ, P6, !PT ;  /* 0x00000022d3d37c10 */ /* 0x000fe4000b7fe4ff */
[----:B------:R-:W-:Y:S02]  /*7c60*/  IADD3.X R207, PT, PT, R207, UR34, RZ, P3, !PT ;  /* 0x00000022cfcf7c10 */ /* 0x000fe40009ffe4ff */
[----:B------:R-:W-:-:S02]  /*7c70*/  IADD3.X R203, PT, PT, R203, UR34, RZ, P5, !PT ;  /* 0x00000022cbcb7c10 */ /* 0x000fc4000affe4ff */
[----:B------:R-:W-:Y:S02]  /*7c80*/  IADD3 R202, P6, PT, R202, UR28, RZ ;  /* 0x0000001ccaca7c10 */ /* 0x000fe4000ffde0ff */
[----:B------:R-:W-:Y:S02]  /*7c90*/  IADD3 R198, P3, PT, R198, UR28, RZ ;  /* 0x0000001cc6c67c10 */ /* 0x000fe4000ff7e0ff */
[----:B------:R-:W-:Y:S02]  /*7ca0*/  IADD3 R194, P5, PT, R194, UR28, RZ ;  /* 0x0000001cc2c27c10 */ /* 0x000fe4000ffbe0ff */
[----:B------:R-:W-:Y:S02]  /*7cb0*/  IADD3.X R113, PT, PT, R113, UR34, RZ, P2, !PT ;  /* 0x0000002271717c10 */ /* 0x000fe400097fe4ff */
[----:B------:R-:W-:Y:S02]  /*7cc0*/  IADD3.X R205, PT, PT, R205, UR34, RZ, P4, !PT ;  /* 0x00000022cdcd7c10 */ /* 0x000fe4000a7fe4ff */
[----:B------:R-:W-:-:S02]  /*7cd0*/  IADD3 R94, P2, PT, R94, UR28, RZ ;  /* 0x0000001c5e5e7c10 */ /* 0x000fc4000ff5e0ff */
        /* <DEDUP_REMOVED lines=76> */
[----:B------:R-:W-:Y:S02]  /*81a0*/  IADD3 R71, P4, PT, R71, UR28, RZ ;  /* 0x0000001c47477c10 */ /* 0x000fe4000ff9e0ff */
[----:B------:R-:W-:-:S02]  /*81b0*/  IADD3.X R85, PT, PT, R85, UR34, RZ, P6, !PT ;  /* 0x0000002255557c10 */ /* 0x000fc4000b7fe4ff */
[----:B------:R-:W-:Y:S02]  /*81c0*/  IADD3.X R81, PT, PT, R81, UR34, RZ, P3, !PT ;  /* 0x0000002251517c10 */ /* 0x000fe40009ffe4ff */
[----:B------:R-:W-:Y:S02]  /*81d0*/  IADD3.X R77, PT, PT, R77, UR34, RZ, P5, !PT ;  /* 0x000000224d4d7c10 */ /* 0x000fe4000affe4ff */
[----:B------:R-:W-:Y:S01]  /*81e0*/  IADD3.X R43, PT, PT, R43, UR33, RZ, P2, !PT ;  /* 0x000000212b2b7c10 */ /* 0x000fe200097fe4ff */
[----:B------:R-:W1:Y:S01]  /*81f0*/  SYNCS.PHASECHK.TRANS64.TRYWAIT P2, [UR10], R126 ;  /* 0x0000007eff0075a7 */ /* 0x000e62000804110a */
[----:B------:R-:W-:Y:S02]  /*8200*/  IADD3 R69, P6, PT, R69, UR28, RZ ;  /* 0x0000001c45457c10 */ /* 0x000fe4000ffde0ff */
[----:B------:R-:W-:Y:S02]  /*8210*/  IADD3 R66, P3, PT, R66, UR28, RZ ;  /* 0x0000001c42427c10 */ /* 0x000fe4000ff7e0ff */
[----:B------:R-:W-:-:S02]  /*8220*/  IADD3 R48, P5, PT, R48, UR15, RZ ;  /* 0x0000000f30307c10 */ /* 0x000fc4000ffbe0ff */
[----:B------:R-:W-:Y:S02]  /*8230*/  IADD3.X R79, PT, PT, R79, UR34, RZ, P4, !PT ;  /* 0x000000224f4f7c10 */ /* 0x000fe4000a7fe4ff */
[----:B------:R-:W-:Y:S02]  /*8240*/  IADD3 R64, P4, PT, R64, UR15, RZ ;  /* 0x0000000f40407c10 */ /* 0x000fe4000ff9e0ff */
[----:B------:R-:W-:Y:S02]  /*8250*/  IADD3.X R75, PT, PT, R75, UR34, RZ, P6, !PT ;  /* 0x000000224b4b7c10 */ /* 0x000fe4000b7fe4ff */
[----:B------:R-:W-:Y:S02]  /*8260*/  IADD3.X R67, PT, PT, R67, UR34, RZ, P3, !PT ;  /* 0x0000002243437c10 */ /* 0x000fe40009ffe4ff */
[----:B------:R-:W-:Y:S02]  /*8270*/  IADD3.X R49, PT, PT, R49, UR33, RZ, P5, !PT ;  /* 0x0000002131317c10 */ /* 0x000fe4000affe4ff */
[----:B------:R-:W-:-:S02]  /*8280*/  IADD3 R32, P6, PT, R32, UR15, RZ ;  /* 0x0000000f20207c10 */ /* 0x000fc4000ffde0ff */
[----:B------:R-:W-:Y:S02]  /*8290*/  IADD3 R56, P3, PT, R56, UR15, RZ ;  /* 0x0000000f38387c10 */ /* 0x000fe4000ff7e0ff */
[----:B------:R-:W-:Y:S02]  /*82a0*/  IADD3 R30, P5, PT, R30, UR15, RZ ;  /* 0x0000000f1e1e7c10 */ /* 0x000fe4000ffbe0ff */
[----:B------:R-:W-:Y:S02]  /*82b0*/  IADD3.X R65, PT, PT, R65, UR33, RZ, P4, !PT ;  /* 0x0000002141417c10 */ /* 0x000fe4000a7fe4ff */
[----:B------:R-:W-:Y:S02]  /*82c0*/  IADD3 R46, P4, PT, R46, UR15, RZ ;  /* 0x0000000f2e2e7c10 */ /* 0x000fe4000ff9e0ff */
[----:B------:R-:W-:Y:S02]  /*82d0*/  IADD3.X R33, PT, PT, R33, UR33, RZ, P6, !PT ;  /* 0x0000002121217c10 */ /* 0x000fe4000b7fe4ff */
[----:B------:R-:W-:-:S02]  /*82e0*/  IADD3.X R57, PT, PT, R57, UR33, RZ, P3, !PT ;  /* 0x0000002139397c10 */ /* 0x000fc40009ffe4ff */
[----:B------:R-:W-:Y:S02]  /*82f0*/  IADD3.X R31, PT, PT, R31, UR33, RZ, P5, !PT ;  /* 0x000000211f1f7c10 */ /* 0x000fe4000affe4ff */
[----:B------:R-:W-:Y:S02]  /*8300*/  IADD3 R14, P6, PT, R14, UR15, RZ ;  /* 0x0000000f0e0e7c10 */ /* 0x000fe4000ffde0ff */
[----:B------:R-:W-:Y:S02]  /*8310*/  IADD3 R44, P3, PT, R44, UR15, RZ ;  /* 0x0000000f2c2c7c10 */ /* 0x000fe4000ff7e0ff */
[----:B------:R-:W-:Y:S02]  /*8320*/  IADD3 R10, P5, PT, R10, UR15, RZ ;  /* 0x0000000f0a0a7c10 */ /* 0x000fe4000ffbe0ff */
[----:B------:R-:W-:Y:S02]  /*8330*/  IADD3.X R47, PT, PT, R47, UR33, RZ, P4, !PT ;  /* 0x000000212f2f7c10 */ /* 0x000fe4000a7fe4ff */
[----:B------:R-:W-:-:S02]  /*8340*/  IADD3 R28, P4, PT, R28, UR15, RZ ;  /* 0x0000000f1c1c7c10 */ /* 0x000fc4000ff9e0ff */
[----:B------:R-:W-:Y:S02]  /*8350*/  IADD3.X R15, PT, PT, R15, UR33, RZ, P6, !PT ;  /* 0x000000210f0f7c10 */ /* 0x000fe4000b7fe4ff */
[----:B------:R-:W-:Y:S02]  /*8360*/  IADD3.X R45, PT, PT, R45, UR33, RZ, P3, !PT ;  /* 0x000000212d2d7c10 */ /* 0x000fe40009ffe4ff */
[----:B------:R-:W-:Y:S02]  /*8370*/  IADD3.X R13, PT, PT, R13, UR33, RZ, P5, !PT ;  /* 0x000000210d0d7c10 */ /* 0x000fe4000affe4ff */
        /* <DEDUP_REMOVED lines=19> */
[--C-:B0-----:R-:W-:Y:S02]  /*84b0*/  SHF.R.U32.HI R127, RZ, 0x6, R138.reuse ;  /* 0x00000006ff7f7819 */ /* 0x101fe4000001168a */
[----:B------:R-:W-:-:S02]  /*84c0*/  SHF.R.U32.HI R138, RZ, 0x6, R138 ;  /* 0x00000006ff8a7819 */ /* 0x000fc4000001168a */
        /* <DEDUP_REMOVED lines=8> */
[----:B------:R-:W-:Y:S02]  /*8550*/  SGXT.U32 R138, R138, 0x1 ;  /* 0x000000018a8a781a */ /* 0x000fe40000000000 */
[----:B------:R-:W-:Y:S02]  /*8560*/  IADD3.X R7, PT, PT, R7, UR33, RZ, P4, !PT ;  /* 0x0000002107077c10 */ /* 0x000fe4000a7fe4ff */
[----:B------:R-:W-:Y:S02]  /*8570*/  IADD3 R4, P4, PT, R4, UR15, RZ ;  /* 0x0000000f04047c10 */ /* 0x000fe4000ff9e0ff */
[----:B------:R-:W-:-:S02]  /*8580*/  IADD3.X R37, PT, PT, R37, UR33, RZ, P6, !PT ;  /* 0x0000002125257c10 */ /* 0x000fc4000b7fe4ff */
[----:B------:R-:W-:Y:S02]  /*8590*/  IADD3.X R21, PT, PT, R21, UR33, RZ, P3, !PT ;  /* 0x0000002115157c10 */ /* 0x000fe40009ffe4ff */
[----:B------:R-:W-:Y:S02]  /*85a0*/  IADD3.X R51, PT, PT, R51, UR33, RZ, P5, !PT ;  /* 0x0000002133337c10 */ /* 0x000fe4000affe4ff */
[----:B------:R-:W-:Y:S02]  /*85b0*/  SGXT.U32 R127, R127, 0x1 ;  /* 0x000000017f7f781a */ /* 0x000fe40000000000 */
[----:B------:R-:W-:Y:S02]  /*85c0*/  IADD3 R34, P6, PT, R34, UR15, RZ ;  /* 0x0000000f22227c10 */ /* 0x000fe4000ffde0ff */
[----:B------:R-:W-:Y:S02]  /*85d0*/  LOP3.LUT R138, R138, 0x8, RZ, 0xfc, !PT ;  /* 0x000000088a8a7812 */ /* 0x000fe400078efcff */
[----:B------:R-:W-:-:S02]  /*85e0*/  IADD3 R18, P3, PT, R18, UR15, RZ ;  /* 0x0000000f12127c10 */ /* 0x000fc4000ff7e0ff */
[----:B------:R-:W-:Y:S02]  /*85f0*/  IADD3 R2, P5, PT, R2, UR15, RZ ;  /* 0x0000000f02027c10 */ /* 0x000fe4000ffbe0ff */
[----:B------:R-:W-:Y:S02]  /*8600*/  IADD3.X R6, PT, PT, R6, UR33, RZ, P4, !PT ;  /* 0x0000002106067c10 */ /* 0x000fe4000a7fe4ff */
[----:B------:R-:W-:Y:S02]  /*8610*/  ISETP.GE.AND P0, PT, R127, UR30, PT ;  /* 0x0000001e7f007c0c */ /* 0x000fe4000bf06270 */
[----:B------:R-:W-:Y:S02]  /*8620*/  ISETP.GE.AND P4, PT, R138, UR30, PT ;  /* 0x0000001e8a007c0c */ /* 0x000fe4000bf86270 */
[----:B------:R-:W-:Y:S02]  /*8630*/  IADD3.X R35, PT, PT, R35, UR33, RZ, P6, !PT ;  /* 0x0000002123237c10 */ /* 0x000fe4000b7fe4ff */
[----:B------:R-:W-:-:S02]  /*8640*/  IADD3.X R19, PT, PT, R19, UR33, RZ, P3, !PT ;  /* 0x0000002113137c10 */ /* 0x000fc40009ffe4ff */
[----:B------:R-:W-:Y:S02]  /*8650*/  IADD3.X R3, PT, PT, R3, UR33, RZ, P5, !PT ;  /* 0x0000002103037c10 */ /* 0x000fe4000affe4ff */
[----:B------:R-:W-:Y:S01]  /*8660*/  PRMT R155, RZ, 0x7610, R155 ;  /* 0x00007610ff9b7816 */ /* 0x000fe2000000009b */
[----:B-1----:R-:W-:Y:S06]  /*8670*/  @!P2 BRA `(.L_x_8) ;  /* 0x0000004c006ca947 */ /* 0x002fec0003800000 */
.L_x_16:
[----:B------:R-:W0:Y:S01]  /*8680*/  S2R R127, SR_TID.X ;  /* 0x00000000007f7919 */ /* 0x000e220000002100 */
[----:B------:R-:W-:Y:S01]  /*8690*/  PRMT R154, RZ, 0x7610, R154 ;  /* 0x00007610ff9a7816 */ /* 0x000fe2000000009a */
[----:B------:R-:W2:Y:S01]  /*86a0*/  @!P0 LDG.E.U8 R155, desc[UR26][R2.64] ;  /* 0x0000001a029b8981 */ /* 0x000ea2000c1e1100 */
[----:B------:R-:W1:Y:S01]  /*86b0*/  S2R R235, SR_TID.X ;  /* 0x0000000000eb7919 */ /* 0x000e620000002100 */
[--C-:B0-----:R-:W-:Y:S02]  /*86c0*/  SHF.R.U32.HI R126, RZ, 0x6, R127.reuse ;  /* 0x00000006ff7e7819 */ /* 0x101fe4000001167f */
[----:B------:R-:W-:Y:S02]  /*86d0*/  SHF.R.U32.HI R127, RZ, 0x6, R127 ;  /* 0x00000006ff7f7819 */ /* 0x000fe4000001167f */
[----:B------:R-:W-:Y:S02]  /*86e0*/  SGXT.U32 R126, R126, 0x1 ;  /* 0x000000017e7e781a */ /* 0x000fe40000000000 */
[----:B------:R-:W-:-:S02]  /*86f0*/  SGXT.U32 R127, R127, 0x1 ;  /* 0x000000017f7f781a */ /* 0x000fc40000000000 */
[----:B------:R-:W-:Y:S02]  /*8700*/  LOP3.LUT R126, R126, 0x10, RZ, 0xfc, !PT ;  /* 0x000000107e7e7812 */ /* 0x000fe400078efcff */
[----:B------:R-:W-:Y:S02]  /*8710*/  LOP3.LUT R127, R127, 0x18, RZ, 0xfc, !PT ;  /* 0x000000187f7f7812 */ /* 0x000fe400078efcff */
[----:B------:R-:W-:Y:S01]  /*8720*/  ISETP.GE.AND P2, PT, R126, UR30, PT ;  /* 0x0000001e7e007c0c */ /* 0x000fe2000bf46270 */
[----:B------:R-:W-:Y:S01]  /*8730*/  @!P4 IMAD.MOV.U32 R126, RZ, RZ, R4 ;  /* 0x000000ffff7ec224 */ /* 0x000fe200078e0004 */
[----:B------:R-:W-:Y:S01]  /*8740*/  ISETP.GE.AND P0, PT, R127, UR30, PT ;  /* 0x0000001e7f007c0c */ /* 0x000fe2000bf06270 */
[----:B------:R-:W-:Y:S01]  /*8750*/  @!P4 IMAD.MOV.U32 R127, RZ, RZ, R6 ;  /* 0x000000ffff7fc224 */ /* 0x000fe200078e0006 */
[----:B------:R-:W-:-:S04]  /*8760*/  PRMT R153, RZ, 0x7610, R153 ;  /* 0x00007610ff997816 */ /* 0x000fc80000000099 */
[----:B------:R0:W3:Y:S01]  /*8770*/  @!P4 LDG.E.U8 R154, desc[UR26][R126.64] ;  /* 0x0000001a7e9ac981 */ /* 0x0000e2000c1e1100 */
[----:B------:R-:W-:-:S04]  /*8780*/  PRMT R152, RZ, 0x7610, R152 ;  /* 0x00007610ff987816 */ /* 0x000fc80000000098 */
[----:B0-----:R-:W-:Y:S02]  /*8790*/  @!P2 IMAD.MOV.U32 R126, RZ, RZ, R5 ;  /* 0x000000ffff7ea224 */ /* 0x001fe400078e0005 */
[----:B------:R-:W-:-:S05]  /*87a0*/  @!P2 IMAD.MOV.U32 R127, RZ, RZ, R7 ;  /* 0x000000ffff7fa224 */ /* 0x000fca00078e0007 */
[----:B------:R0:W4:Y:S01]  /*87b0*/  @!P2 LDG.E.U8 R153, desc[UR26][R126.64] ;  /* 0x0000001a7e99a981 */ /* 0x000122000c1e1100 */
[----:B------:R-:W-:Y:S01]  /*87c0*/  ISETP.GE.AND P2, PT, R252, UR30, PT ;  /* 0x0000001efc007c0c */ /* 0x000fe2000bf46270 */
[----:B0-----:R-:W-:Y:S02]  /*87d0*/  @!P0 IMAD.MOV.U32 R126, RZ, RZ, R8 ;  /* 0x000000ffff7e8224 */ /* 0x001fe400078e0008 */
[----:B------:R-:W-:-:S05]  /*87e0*/  @!P0 IMAD.MOV.U32 R127, RZ, RZ, R11 ;  /* 0x000000ffff7f8224 */ /* 0x000fca00078e000b */
[----:B------:R0:W5:Y:S01]  /*87f0*/  @!P0 LDG.E.U8 R152, desc[UR26][R126.64] ;  /* 0x0000001a7e988981 */ /* 0x000162000c1e1100 */
[----:B------:R-:W-:Y:S02]  /*8800*/  ISETP.GE.AND P0, PT, R248, UR30, PT ;  /* 0x0000001ef8007c0c */ /* 0x000fe4000bf06270 */
[----:B------:R-:W-:Y:S02]  /*8810*/  PRMT R151, RZ, 0x7610, R151 ;  /* 0x00007610ff977816 */ /* 0x000fe40000000097 */
[----:B------:R-:W-:Y:S01]  /*8820*/  PRMT R150, RZ, 0x7610, R150 ;  /* 0x00007610ff967816 */ /* 0x000fe20000000096 */
[----:B0-----:R-:W-:Y:S02]  /*8830*/  @!P2 IMAD.MOV.U32 R126, RZ, RZ, R9 ;  /* 0x000000ffff7ea224 */ /* 0x001fe400078e0009 */
[----:B------:R-:W-:Y:S01]  /*8840*/  @!P2 IMAD.MOV.U32 R127, RZ, RZ, R12 ;  /* 0x000000ffff7fa224 */ /* 0x000fe200078e000c */
[----:B-1----:R-:W-:-:S04]  /*8850*/  SHF.R.U32.HI R235, RZ, 0x6, R235 ;  /* 0x00000006ffeb7819 */ /* 0x002fc800000116eb */
[----:B------:R0:W2:Y:S01]  /*8860*/  @!P2 LDG.E.U8 R151, desc[UR26][R126.64] ;  /* 0x0000001a7e97a981 */ /* 0x0000a2000c1e1100 */
[----:B------:R-:W-:Y:S01]  /*8870*/  SGXT.U32 R235, R235, 0x1 ;  /* 0x00000001ebeb781a */ /* 0x000fe20000000000 */
[----:B0-----:R-:W-:Y:S02]  /*8880*/  @!P0 IMAD.MOV.U32 R126, RZ, RZ, R10 ;  /* 0x000000ffff7e8224 */ /* 0x001fe400078e000a */
[----:B------:R-:W-:-:S05]  /*8890*/  @!P0 IMAD.MOV.U32 R127, RZ, RZ, R13 ;  /* 0x000000ffff7f8224 */ /* 0x000fca00078e000d */
[----:B------:R0:W2:Y:S01]  /*88a0*/  @!P0 LDG.E.U8 R150, desc[UR26][R126.64] ;  /* 0x0000001a7e968981 */ /* 0x0000a2000c1e1100 */
[----:B------:R-:W-:Y:S01]  /*88b0*/  LOP3.LUT R235, R235, 0x2, RZ, 0xfc, !PT ;  /* 0x00000002ebeb7812 */ /* 0x000fe200078efcff */
[----:B0-----:R-:W0:Y:S03]  /*88c0*/  S2R R127, SR_TID.X ;  /* 0x00000000007f7919 */ /* 0x001e260000002100 */
[----:B------:R-:W-:Y:S02]  /*88d0*/  ISETP.GE.AND P0, PT, R235, UR30, PT ;  /* 0x0000001eeb007c0c */ /* 0x000fe4000bf06270 */
[----:B------:R-:W1:Y:S01]  /*88e0*/  S2R R235, SR_TID.X ;  /* 0x0000000000eb7919 */ /* 0x000e620000002100 */
[----:B------:R-:W-:Y:S02]  /*88f0*/  ISETP.GE.AND P3, PT, R245, UR30, PT ;  /* 0x0000001ef5007c0c */ /* 0x000fe4000bf66270 */
[----:B------:R-:W-:-:S02]  /*8900*/  PRMT R147, RZ, 0x7610, R147 ;  /* 0x00007610ff937816 */ /* 0x000fc40000000093 */
[----:B------:R-:W-:Y:S02]  /*8910*/  ISETP.GE.AND P2, PT, R241, UR30, PT ;  /* 0x0000001ef1007c0c */ /* 0x000fe4000bf46270 */
[----:B------:R-:W-:-:S04]  /*8920*/  PRMT R149, RZ, 0x7610, R149 ;  /* 0x00007610ff957816 */ /* 0x000fc80000000095 */
[----:B------:R-:W2:Y:S01]  /*8930*/  @!P0 LDG.E.U8 R147, desc[UR26][R18.64] ;  /* 0x0000001a12938981 */ /* 0x000ea2000c1e1100 */
[----:B------:R-:W-:-:S03]  /*8940*/  PRMT R148, RZ, 0x7610, R148 ;  /* 0x00007610ff947816 */ /* 0x000fc60000000094 */
[----:B------:R-:W2:Y:S04]  /*8950*/  @!P3 LDG.E.U8 R149, desc[UR26][R14.64] ;  /* 0x0000001a0e95b981 */ /* 0x000ea8000c1e1100 */
[----:B------:R-:W2:Y:S01]  /*8960*/  @!P2 LDG.E.U8 R148, desc[UR26][R16.64] ;  /* 0x0000001a1094a981 */ /* 0x000ea2000c1e1100 */
[----:B0-----:R-:W-:-:S04]  /*8970*/  SHF.R.U32.HI R127, RZ, 0x6, R127 ;  /* 0x00000006ff7f7819 */ /* 0x001fc8000001167f */
[----:B------:R-:W-:Y:S02]  /*8980*/  SGXT.U32 R127, R127, 0x1 ;  /* 0x000000017f7f781a */ /* 0x000fe40000000000 */
[--C-:B-1----:R-:W-:Y:S02]  /*8990*/  SHF.R.U32.HI R126, RZ, 0x6, R235.reuse ;  /* 0x00000006ff7e7819 */ /* 0x102fe400000116eb */
[----:B------:R-:W-:Y:S02]  /*89a0*/  LOP3.LUT R127, R127, 0x1a, RZ, 0xfc, !PT ;  /* 0x0000001a7f7f7812 */ /* 0x000fe400078efcff */
[----:B------:R-:W-:Y:S02]  /*89b0*/  SHF.R.U32.HI R235, RZ, 0x6, R235 ;  /* 0x00000006ffeb7819 */ /* 0x000fe400000116eb */
[----:B------:R-:W-:Y:S02]  /*89c0*/  ISETP.GE.AND P0, PT, R127, UR30, PT ;  /* 0x0000001e7f007c0c */ /* 0x000fe4000bf06270 */
[----:B------:R-:W0:Y:S01]  /*89d0*/  S2R R127, SR_TID.X ;  /* 0x00000000007f7919 */ /* 0x000e220000002100 */
[----:B------:R-:W-:-:S02]  /*89e0*/  SGXT.U32 R235, R235, 0x1 ;  /* 0x00000001ebeb781a */ /* 0x000fc40000000000 */
[----:B------:R-:W-:Y:S02]  /*89f0*/  SGXT.U32 R126, R126, 0x1 ;  /* 0x000000017e7e781a */ /* 0x000fe40000000000 */
[----:B------:R-:W-:Y:S02]  /*8a00*/  LOP3.LUT R235, R235, 0xa, RZ, 0xfc, !PT ;  /* 0x0000000aebeb7812 */ /* 0x000fe400078efcff */
[----:B------:R-:W-:Y:S02]  /*8a10*/  LOP3.LUT R126, R126, 0x12, RZ, 0xfc, !PT ;  /* 0x000000127e7e7812 */ /* 0x000fe400078efcff */
[----:B------:R-:W-:Y:S02]  /*8a20*/  ISETP.GE.AND P2, PT, R235, UR30, PT ;  /* 0x0000001eeb007c0c */ /* 0x000fe4000bf46270 */
[----:B------:R-:W-:Y:S02]  /*8a30*/  ISETP.GE.AND P3, PT, R126, UR30, PT ;  /* 0x0000001e7e007c0c */ /* 0x000fe4000bf66270 */
[----:B------:R-:W-:-:S02]  /*8a40*/  PRMT R176, RZ, 0x7610, R176 ;  /* 0x00007610ffb07816 */ /* 0x000fc400000000b0 */
[----:B------:R-:W-:Y:S02]  /*8a50*/  PRMT R175, RZ, 0x7610, R175 ;  /* 0x00007610ffaf7816 */ /* 0x000fe400000000af */
[----:B------:R-:W-:-:S05]  /*8a60*/  PRMT R146, RZ, 0x7610, R146 ;  /* 0x00007610ff927816 */ /* 0x000fca0000000092 */
[----:B------:R-:W4:Y:S01]  /*8a70*/  @!P2 LDG.E.U8 R176, desc[UR26][R20.64] ;  /* 0x0000001a14b0a981 */ /* 0x000f22000c1e1100 */
[----:B------:R-:W-:-:S03]  /*8a80*/  ISETP.GE.AND P2, PT, R251, UR30, PT ;  /* 0x0000001efb007c0c */ /* 0x000fc6000bf46270 */
[----:B------:R-:W4:Y:S04]  /*8a90*/  @!P3 LDG.E.U8 R175, desc[UR26][R22.64] ;  /* 0x0000001a16afb981 */ /* 0x000f28000c1e1100 */
[----:B------:R-:W4:Y:S01]  /*8aa0*/  @!P0 LDG.E.U8 R146, desc[UR26][R24.64] ;  /* 0x0000001a18928981 */ /* 0x000f22000c1e1100 */
[----:B------:R-:W-:Y:S02]  /*8ab0*/  ISETP.GE.AND P0, PT, R247, UR30, PT ;  /* 0x0000001ef7007c0c */ /* 0x000fe4000bf06270 */
[----:B0-----:R-:W-:Y:S02]  /*8ac0*/  SHF.R.U32.HI R126, RZ, 0x6, R127 ;  /* 0x00000006ff7e7819 */ /* 0x001fe4000001167f */
[----:B------:R-:W-:Y:S02]  /*8ad0*/  PRMT R145, RZ, 0x7610, R145 ;  /* 0x00007610ff917816 */ /* 0x000fe40000000091 */
[----:B------:R-:W-:-:S02]  /*8ae0*/  SGXT.U32 R126, R126, 0x1 ;  /* 0x000000017e7e781a */ /* 0x000fc40000000000 */
[----:B------:R-:W-:Y:S02]  /*8af0*/  PRMT R144, RZ, 0x7610, R144 ;  /* 0x00007610ff907816 */ /* 0x000fe40000000090 */
[----:B------:R-:W-:Y:S01]  /*8b00*/  ISETP.GE.AND P3, PT, R244, UR30, PT ;  /* 0x0000001ef4007c0c */ /* 0x000fe2000bf66270 */
[----:B------:R-:W5:Y:S01]  /*8b10*/  @!P2 LDG.E.U8 R145, desc[UR26][R26.64] ;  /* 0x0000001a1a91a981 */ /* 0x000f62000c1e1100 */
[----:B------:R-:W-:Y:S02]  /*8b20*/  LOP3.LUT R126, R126, 0x4, RZ, 0xfc, !PT ;  /* 0x000000047e7e7812 */ /* 0x000fe400078efcff */
[----:B------:R-:W-:Y:S01]  /*8b30*/  ISETP.GE.AND P2, PT, R240, UR30, PT ;  /* 0x0000001ef0007c0c */ /* 0x000fe2000bf46270 */
[----:B------:R-:W5:Y:S01]  /*8b40*/  @!P0 LDG.E.U8 R144, desc[UR26][R28.64] ;  /* 0x0000001a1c908981 */ /* 0x000f62000c1e1100 */
[----:B------:R-:W-:Y:S02]  /*8b50*/  ISETP.GE.AND P0, PT, R126, UR30, PT ;  /* 0x0000001e7e007c0c */ /* 0x000fe4000bf06270 */
[----:B------:R-:W-:-:S02]  /*8b60*/  SHF.R.U32.HI R126, RZ, 0x6, R127 ;  /* 0x00000006ff7e7819 */ /* 0x000fc4000001167f */
[----:B------:R-:W-:Y:S02]  /*8b70*/  PRMT R143, RZ, 0x7610, R143 ;  /* 0x00007610ff8f7816 */ /* 0x000fe4000000008f */
[----:B------:R-:W-:Y:S02]  /*8b80*/  SGXT.U32 R126, R126, 0x1 ;  /* 0x000000017e7e781a */ /* 0x000fe40000000000 */
[----:B------:R-:W-:Y:S02]  /*8b90*/  PRMT R142, RZ, 0x7610, R142 ;  /* 0x00007610ff8e7816 */ /* 0x000fe4000000008e */
[----:B------:R-:W5:Y:S01]  /*8ba0*/  @!P3 LDG.E.U8 R143, desc[UR26][R30.64] ;  /* 0x0000001a1e8fb981 */ /* 0x000f62000c1e1100 */
[----:B------:R-:W-:-:S03]  /*8bb0*/  LOP3.LUT R126, R126, 0xc, RZ, 0xfc, !PT ;  /* 0x0000000c7e7e7812 */ /* 0x000fc600078efcff */
[----:B------:R-:W5:Y:S01]  /*8bc0*/  @!P2 LDG.E.U8 R142, desc[UR26][R32.64] ;  /* 0x0000001a208ea981 */ /* 0x000f62000c1e1100 */
[----:B------:R-:W-:Y:S02]  /*8bd0*/  ISETP.GE.AND P2, PT, R126, UR30, PT ;  /* 0x0000001e7e007c0c */ /* 0x000fe4000bf46270 */
[----:B------:R-:W-:Y:S02]  /*8be0*/  PRMT R141, RZ, 0x7610, R141 ;  /* 0x00007610ff8d7816 */ /* 0x000fe4000000008d */
[----:B------:R-:W-:-:S04]  /*8bf0*/  PRMT R140, RZ, 0x7610, R140 ;  /* 0x00007610ff8c7816 */ /* 0x000fc8000000008c */
[----:B------:R-:W5:Y:S05]  /*8c00*/  @!P0 LDG.E.U8 R141, desc[UR26][R34.64] ;  /* 0x0000001a228d8981 */ /* 0x000f6a000c1e1100 */
[----:B------:R-:W5:Y:S01]  /*8c10*/  @!P2 LDG.E.U8 R140, desc[UR26][R36.64] ;  /* 0x0000001a248ca981 */ /* 0x000f62000c1e1100 */
[--C-:B------:R-:W-:Y:S02]  /*8c20*/  SHF.R.U32.HI R126, RZ, 0x6, R127.reuse ;  /* 0x00000006ff7e7819 */ /* 0x100fe4000001167f */
[----:B------:R-:W-:-:S04]  /*8c30*/  SHF.R.U32.HI R127, RZ, 0x6, R127 ;  /* 0x00000006ff7f7819 */ /* 0x000fc8000001167f */
[----:B------:R-:W-:-:S04]  /*8c40*/  SGXT.U32 R127, R127, 0x1 ;  /* 0x000000017f7f781a */ /* 0x000fc80000000000 */
[----:B------:R-:W-:Y:S02]  /*8c50*/  LOP3.LUT R127, R127, 0x14, RZ, 0xfc, !PT ;  /* 0x000000147f7f7812 */ /* 0x000fe400078efcff */
[----:B------:R-:W-:Y:S02]  /*8c60*/  SGXT.U32 R126, R126, 0x1 ;  /* 0x000000017e7e781a */ /* 0x000fe40000000000 */
[----:B------:R-:W-:Y:S02]  /*8c70*/  ISETP.GE.AND P0, PT, R127, UR30, PT ;  /* 0x0000001e7f007c0c */ /* 0x000fe4000bf06270 */
[----:B------:R-:W0:Y:S01]  /*8c80*/  S2R R127, SR_TID.X ;  /* 0x00000000007f7919 */ /* 0x000e220000002100 */
[----:B------:R-:W-:Y:S02]  /*8c90*/  LOP3.LUT R126, R126, 0x1c, RZ, 0xfc, !PT ;  /* 0x0000001c7e7e7812 */ /* 0x000fe400078efcff */
[----:B------:R-:W-:Y:S02]  /*8ca0*/  PRMT R139, RZ, 0x7610, R139 ;  /* 0x00007610ff8b7816 */ /* 0x000fe4000000008b */
[----:B------:R-:W-:-:S02]  /*8cb0*/  ISETP.GE.AND P2, PT, R126, UR30, PT ;  /* 0x0000001e7e007c0c */ /* 0x000fc4000bf46270 */
[----:B------:R-:W-:-:S04]  /*8cc0*/  PRMT R138, RZ, 0x7610, R138 ;  /* 0x00007610ff8a7816 */ /* 0x000fc8000000008a */
[----:B------:R-:W5:Y:S01]  /*8cd0*/  @!P0 LDG.E.U8 R139, desc[UR26][R38.64] ;  /* 0x0000001a268b8981 */ /* 0x000f62000c1e1100 */
[----:B------:R-:W-:Y:S02]  /*8ce0*/  ISETP.GE.AND P0, PT, R250, UR30, PT ;  /* 0x0000001efa007c0c */ /* 0x000fe4000bf06270 */
[----:B------:R-:W-:-:S04]  /*8cf0*/  PRMT R174, RZ, 0x7610, R174 ;  /* 0x00007610ffae7816 */ /* 0x000fc800000000ae */
[----:B------:R-:W5:Y:S01]  /*8d00*/  @!P2 LDG.E.U8 R138, desc[UR26][R40.64] ;  /* 0x0000001a288aa981 */ /* 0x000f62000c1e1100 */
[----:B------:R-:W-:Y:S02]  /*8d10*/  ISETP.GE.AND P2, PT, R246, UR30, PT ;  /* 0x0000001ef6007c0c */ /* 0x000fe4000bf46270 */
[----:B------:R-:W-:-:S04]  /*8d20*/  PRMT R173, RZ, 0x7610, R173 ;  /* 0x00007610ffad7816 */ /* 0x000fc800000000ad */
[----:B------:R-:W5:Y:S01]  /*8d30*/  @!P0 LDG.E.U8 R174, desc[UR26][R42.64] ;  /* 0x0000001a2aae8981 */ /* 0x000f62000c1e1100 */
[----:B------:R-:W-:Y:S02]  /*8d40*/  ISETP.GE.AND P0, PT, R243, UR30, PT ;  /* 0x0000001ef3007c0c */ /* 0x000fe4000bf06270 */
[----:B0-----:R-:W-:-:S04]  /*8d50*/  SHF.R.U32.HI R126, RZ, 0x6, R127 ;  /* 0x00000006ff7e7819 */ /* 0x001fc8000001167f */
[----:B------:R-:W5:Y:S01]  /*8d60*/  @!P2 LDG.E.U8 R173, desc[UR26][R44.64] ;  /* 0x0000001a2cada981 */ /* 0x000f62000c1e1100 */
[----:B------:R-:W-:Y:S02]  /*8d70*/  ISETP.GE.AND P2, PT, R239, UR30, PT ;  /* 0x0000001eef007c0c */ /* 0x000fe4000bf46270 */
[----:B------:R-:W-:Y:S02]  /*8d80*/  SGXT.U32 R126, R126, 0x1 ;  /* 0x000000017e7e781a */ /* 0x000fe40000000000 */
[----:B------:R-:W-:Y:S02]  /*8d90*/  PRMT R172, RZ, 0x7610, R172 ;  /* 0x00007610ffac7816 */ /* 0x000fe400000000ac */
[----:B------:R-:W-:Y:S02]  /*8da0*/  LOP3.LUT R126, R126, 0x6, RZ, 0xfc, !PT ;  /* 0x000000067e7e7812 */ /* 0x000fe400078efcff */
[----:B------:R-:W-:Y:S02]  /*8db0*/  PRMT R171, RZ, 0x7610, R171 ;  /* 0x00007610ffab7816 */ /* 0x000fe400000000ab */
[----:B------:R-:W5:Y:S01]  /*8dc0*/  @!P0 LDG.E.U8 R172, desc[UR26][R46.64] ;  /* 0x0000001a2eac8981 */ /* 0x000f62000c1e1100 */
[----:B------:R-:W-:-:S02]  /*8dd0*/  ISETP.GE.AND P0, PT, R126, UR30, PT ;  /* 0x0000001e7e007c0c */ /* 0x000fc4000bf06270 */
[----:B------:R-:W-:Y:S01]  /*8de0*/  LEA.HI R126, R127, 0xe, RZ, 0x1a ;  /* 0x0000000e7f7e7811 */ /* 0x000fe200078fd0ff */
[----:B------:R-:W5:Y:S03]  /*8df0*/  @!P2 LDG.E.U8 R171, desc[UR26][R48.64] ;  /* 0x0000001a30aba981 */ /* 0x000f66000c1e1100 */
[----:B------:R-:W-:Y:S02]  /*8e00*/  ISETP.GE.AND P2, PT, R126, UR30, PT ;  /* 0x0000001e7e007c0c */ /* 0x000fe4000bf46270 */
[----:B------:R-:W-:Y:S02]  /*8e10*/  SHF.R.U32.HI R126, RZ, 0x6, R127 ;  /* 0x00000006ff7e7819 */ /* 0x000fe4000001167f */
[----:B------:R-:W-:Y:S02]  /*8e20*/  PRMT R170, RZ, 0x7610, R170 ;  /* 0x00007610ffaa7816 */ /* 0x000fe400000000aa */
[----:B------:R-:W-:-:S02]  /*8e30*/  SGXT.U32 R126, R126, 0x1 ;  /* 0x000000017e7e781a */ /* 0x000fc40000000000 */
[----:B------:R-:W-:Y:S02]  /*8e40*/  PRMT R169, RZ, 0x7610, R169 ;  /* 0x00007610ffa97816 */ /* 0x000fe400000000a9 */
[----:B------:R-:W-:Y:S01]  /*8e50*/  LOP3.LUT R126, R126, 0x16, RZ, 0xfc, !PT ;  /* 0x000000167e7e7812 */ /* 0x000fe200078efcff */
[----:B------:R-:W5:Y:S03]  /*8e60*/  @!P0 LDG.E.U8 R170, desc[UR26][R50.64] ;  /* 0x0000001a32aa8981 */ /* 0x000f66000c1e1100 */
[----:B------:R-:W-:Y:S01]  /*8e70*/  ISETP.GE.AND P0, PT, R126, UR30, PT ;  /* 0x0000001e7e007c0c */ /* 0x000fe2000bf06270 */
[----:B------:R-:W5:Y:S01]  /*8e80*/  @!P2 LDG.E.U8 R169, desc[UR26][R58.64] ;  /* 0x0000001a3aa9a981 */ /* 0x000f62000c1e1100 */
[----:B------:R-:W-:-:S04]  /*8e90*/  LEA.HI R126, R127, 0x1e, RZ, 0x1a ;  /* 0x0000001e7f7e7811 */ /* 0x000fc800078fd0ff */
[----:B------:R-:W-:Y:S02]  /*8ea0*/  ISETP.GE.AND P2, PT, R126, UR30, PT ;  /* 0x0000001e7e007c0c */ /* 0x000fe4000bf46270 */
[----:B------:R-:W-:Y:S02]  /*8eb0*/  PRMT R168, RZ, 0x7610, R168 ;  /* 0x00007610ffa87816 */ /* 0x000fe400000000a8 */
[----:B------:R-:W-:Y:S02]  /*8ec0*/  PRMT R167, RZ, 0x7610, R167 ;  /* 0x00007610ffa77816 */ /* 0x000fe400000000a7 */
[----:B------:R-:W-:Y:S02]  /*8ed0*/  LEA.HI R126, R127, 0x2e, RZ, 0x1a ;  /* 0x0000002e7f7e7811 */ /* 0x000fe400078fd0ff */
[----:B------:R-:W5:Y:S01]  /*8ee0*/  @!P0 LDG.E.U8 R168, desc[UR26][R52.64] ;  /* 0x0000001a34a88981 */ /* 0x000f62000c1e1100 */
[----:B------:R-:W-:-:S04]  /*8ef0*/  ISETP.GE.AND P0, PT, R249, UR30, PT ;  /* 0x0000001ef9007c0c */ /* 0x000fc8000bf06270 */
[----:B------:R-:W5:Y:S01]  /*8f00*/  @!P2 LDG.E.U8 R167, desc[UR26][R60.64] ;  /* 0x0000001a3ca7a981 */ /* 0x000f62000c1e1100 */
        /* <DEDUP_REMOVED lines=9> */
[----:B------:R-:W-:-:S04]  /*8fa0*/  PRMT R163, RZ, 0x7610, R163 ;  /* 0x00007610ffa37816 */ /* 0x000fc800000000a3 */
[----:B------:R-:W5:Y:S05]  /*8fb0*/  @!P0 LDG.E.U8 R164, desc[UR26][R56.64] ;  /* 0x0000001a38a48981 */ /* 0x000f6a000c1e1100 */
[----:B------:R-:W5:Y:S01]  /*8fc0*/  @!P2 LDG.E.U8 R163, desc[UR26][R64.64] ;  /* 0x0000001a40a3a981 */ /* 0x000f62000c1e1100 */
[----:B------:R-:W-:Y:S01]  /*8fd0*/  BAR.SYNC.DEFER_BLOCKING 0x0 ;  /* 0x0000000000007b1d */ /* 0x000fe20000010000 */
[----:B------:R-:W-:-:S04]  /*8fe0*/  LOP3.LUT R126, R127, 0x3f, RZ, 0xc0, !PT ;  /* 0x0000003f7f7e7812 */ /* 0x000fc800078ec0ff */
[----:B------:R-:W-:Y:S02]  /*8ff0*/  ISETP.GE.AND P0, PT, R126, UR30, PT ;  /* 0x0000001e7e007c0c */ /* 0x000fe4000bf06270 */
[----:B------:R-:W-:Y:S02]  /*9000*/  PRMT R162, RZ, 0x7610, R162 ;  /* 0x00007610ffa27816 */ /* 0x000fe400000000a2 */
[----:B------:R-:W-:Y:S02]  /*9010*/  PRMT R161, RZ, 0x7610, R161 ;  /* 0x00007610ffa17816 */ /* 0x000fe400000000a1 */
[----:B------:R-:W-:-:S07]  /*9020*/  PRMT R160, RZ, 0x7610, R160 ;  /* 0x00007610ffa07816 */ /* 0x000fce00000000a0 */
[----:B------:R-:W-:Y:S02]  /*9030*/  @!P0 IMAD.MOV.U32 R126, RZ, RZ, R71 ;  /* 0x000000ffff7e8224 */ /* 0x000fe400078e0047 */
[----:B------:R-:W-:Y:S01]  /*9040*/  @!P0 IMAD.MOV.U32 R127, RZ, RZ, R79 ;  /* 0x000000ffff7f8224 */ /* 0x000fe200078e004f */
[----:B------:R-:W5:Y:S04]  /*9050*/  @!P0 LDG.E.U8 R162, desc[UR26][R66.64] ;  /* 0x0000001a42a28981 */ /* 0x000f68000c1e1100 */
[----:B------:R0:W5:Y:S01]  /*9060*/  @!P0 LDG.E.U8 R161, desc[UR26][R126.64] ;  /* 0x0000001a7ea18981 */ /* 0x000162000c1e1100 */
[----:B------:R-:W-:Y:S01]  /*9070*/  PRMT R159, RZ, 0x7610, R159 ;  /* 0x00007610ff9f7816 */ /* 0x000fe2000000009f */
[----:B0-----:R-:W-:Y:S02]  /*9080*/  @!P0 IMAD.MOV.U32 R126, RZ, RZ, R78 ;  /* 0x000000ffff7e8224 */ /* 0x001fe400078e004e */
[----:B------:R-:W-:-:S05]  /*9090*/  @!P0 IMAD.MOV.U32 R127, RZ, RZ, R87 ;  /* 0x000000ffff7f8224 */ /* 0x000fca00078e0057 */
        /* <DEDUP_REMOVED lines=12> */
[----:B------:R0:W5:Y:S04]  /*9160*/  @!P0 LDG.E.U8 R157, desc[UR26][R126.64] ;  /* 0x0000001a7e9d8981 */ /* 0x000168000c1e1100 */
[----:B--2---:R1:W-:Y:S01]  /*9170*/  STS.U8 [R238+UR12+0x5000], R155 ;  /* 0x0050009bee007988 */ /* 0x0043e2000800000c */
[----:B0-----:R-:W-:Y:S02]  /*9180*/  @!P0 IMAD.MOV.U32 R126, RZ, RZ, R110 ;  /* 0x000000ffff7e8224 */ /* 0x001fe400078e006e */
[----:B------:R-:W-:Y:S01]  /*9190*/  @!P0 IMAD.MOV.U32 R127, RZ, RZ, R119 ;  /* 0x000000ffff7f8224 */ /* 0x000fe200078e0077 */
[----:B-1----:R-:W-:-:S04]  /*91a0*/  PRMT R155, RZ, 0x7610, R155 ;  /* 0x00007610ff9b7816 */ /* 0x002fc8000000009b */
[----:B------:R0:W2:Y:S04]  /*91b0*/  @!P0 LDG.E.U8 R156, desc[UR26][R126.64] ;  /* 0x0000001a7e9c8981 */ /* 0x0000a8000c1e1100 */
[----:B---3--:R1:W-:Y:S01]  /*91c0*/  STS.U8 [R238+UR12+0x5200], R154 ;  /* 0x0052009aee007988 */ /* 0x0083e2000800000c */
[----:B0-----:R-:W-:Y:S02]  /*91d0*/  @!P0 IMAD.MOV.U32 R126, RZ, RZ, R118 ;  /* 0x000000ffff7e8224 */ /* 0x001fe400078e0076 */
[----:B------:R-:W-:Y:S01]  /*91e0*/  @!P0 IMAD.MOV.U32 R127, RZ, RZ, R123 ;  /* 0x000000ffff7f8224 */ /* 0x000fe200078e007b */
[----:B-1----:R-:W-:-:S04]  /*91f0*/  PRMT R154, RZ, 0x7610, R154 ;  /* 0x00007610ff9a7816 */ /* 0x002fc8000000009a */
[----:B------:R0:W3:Y:S04]  /*9200*/  @!P0 LDG.E.U8 R155, desc[UR26][R126.64] ;  /* 0x0000001a7e9b8981 */ /* 0x0000e8000c1e1100 */
[----:B----4-:R1:W-:Y:S01]  /*9210*/  STS.U8 [R238+UR12+0x5400], R153 ;  /* 0x00540099ee007988 */ /* 0x0103e2000800000c */
[----:B0-----:R-:W-:Y:S02]  /*9220*/  @!P0 IMAD.MOV.U32 R126, RZ, RZ, R133 ;  /* 0x000000ffff7e8224 */ /* 0x001fe400078e0085 */
[----:B------:R-:W-:Y:S01]  /*9230*/  @!P0 IMAD.MOV.U32 R127, RZ, RZ, R132 ;  /* 0x000000ffff7f8224 */ /* 0x000fe200078e0084 */
[----:B-1----:R-:W-:-:S04]  /*9240*/  PRMT R153, RZ, 0x7610, R153 ;  /* 0x00007610ff997816 */ /* 0x002fc80000000099 */
[----:B------:R0:W4:Y:S04]  /*9250*/  @!P0 LDG.E.U8 R154, desc[UR26][R126.64] ;  /* 0x0000001a7e9a8981 */ /* 0x000128000c1e1100 */
[----:B-----5:R1:W-:Y:S01]  /*9260*/  STS.U8 [R238+UR12+0x5600], R152 ;  /* 0x00560098ee007988 */ /* 0x0203e2000800000c */
[----:B0-----:R-:W-:Y:S02]  /*9270*/  @!P0 IMAD.MOV.U32 R126, RZ, RZ, R180 ;  /* 0x000000ffff7e8224 */ /* 0x001fe400078e00b4 */
[----:B------:R-:W-:Y:S01]  /*9280*/  @!P0 IMAD.MOV.U32 R127, RZ, RZ, R179 ;  /* 0x000000ffff7f8224 */ /* 0x000fe200078e00b3 */
[----:B-1----:R-:W-:-:S04]  /*9290*/  PRMT R152, RZ, 0x7610, R152 ;  /* 0x00007610ff987816 */ /* 0x002fc80000000098 */
[----:B------:R0:W5:Y:S04]  /*92a0*/  @!P0 LDG.E.U8 R153, desc[UR26][R126.64] ;  /* 0x0000001a7e998981 */ /* 0x000168000c1e1100 */
[----:B------:R1:W-:Y:S01]  /*92b0*/  STS.U8 [R238+UR12+0x5800], R151 ;  /* 0x00580097ee007988 */ /* 0x0003e2000800000c */
[----:B0-----:R-:W-:Y:S02]  /*92c0*/  @!P0 IMAD.MOV.U32 R126, RZ, RZ, R188 ;  /* 0x000000ffff7e8224 */ /* 0x001fe400078e00bc */
[----:B------:R-:W-:Y:S01]  /*92d0*/  @!P0 IMAD.MOV.U32 R127, RZ, RZ, R187 ;  /* 0x000000ffff7f8224 */ /* 0x000fe200078e00bb */
[----:B-1----:R-:W-:-:S04]  /*92e0*/  PRMT R151, RZ, 0x7610, R151 ;  /* 0x00007610ff977816 */ /* 0x002fc80000000097 */
[----:B------:R0:W2:Y:S04]  /*92f0*/  @!P0 LDG.E.U8 R152, desc[UR26][R126.64] ;  /* 0x0000001a7e988981 */ /* 0x0000a8000c1e1100 */
        /* <DEDUP_REMOVED lines=64> */
[----:B------:R0:W2:Y:S02]  /*9700*/  @!P0 LDG.E.U8 R141, desc[UR26][R126.64] ;  /* 0x0000001a7e8d8981 */ /* 0x0000a4000c1e1100 */
[----:B0-----:R-:W-:Y:S02]  /*9710*/  @!P0 IMAD.MOV.U32 R126, RZ, RZ, R135 ;  /* 0x000000ffff7e8224 */ /* 0x001fe400078e0087 */
[----:B------:R-:W-:-:S05]  /*9720*/  @!P0 IMAD.MOV.U32 R127, RZ, RZ, R134 ;  /* 0x000000ffff7f8224 */ /* 0x000fca00078e0086 */
[----:B------:R0:W2:Y:S04]  /*9730*/  @!P0 LDG.E.U8 R140, desc[UR26][R126.64] ;  /* 0x0000001a7e8c8981 */ /* 0x0000a8000c1e1100 */
[----:B------:R1:W-:Y:S01]  /*9740*/  STS.U8 [R236+UR12+0x5500], R139 ;  /* 0x0055008bec007988 */ /* 0x0003e2000800000c */
[----:B0-----:R-:W-:Y:S02]  /*9750*/  @!P0 IMAD.MOV.U32 R126, RZ, RZ, R182 ;  /* 0x000000ffff7e8224 */ /* 0x001fe400078e00b6 */
[----:B------:R-:W-:Y:S01]  /*9760*/  @!P0 IMAD.MOV.U32 R127, RZ, RZ, R181 ;  /* 0x000000ffff7f8224 */ /* 0x000fe200078e00b5 */
[----:B-1----:R-:W-:Y:S01]  /*9770*/  PRMT R139, RZ, 0x7610, R139 ;  /* 0x00007610ff8b7816 */ /* 0x002fe2000000008b */
[----:B------:R0:W-:Y:S05]  /*9780*/  STS.U8 [R236+UR12+0x5700], R138 ;  /* 0x0057008aec007988 */ /* 0x0001ea000800000c */
[----:B------:R1:W2:Y:S01]  /*9790*/  @!P0 LDG.E.U8 R139, desc[UR26][R126.64] ;  /* 0x0000001a7e8b8981 */ /* 0x0002a2000c1e1100 */
[----:B0-----:R-:W-:-:S03]  /*97a0*/  PRMT R138, RZ, 0x7610, R138 ;  /* 0x00007610ff8a7816 */ /* 0x001fc6000000008a */
[----:B------:R0:W-:Y:S01]  /*97b0*/  STS.U8 [R236+UR12+0x5900], R174 ;  /* 0x005900aeec007988 */ /* 0x0001e2000800000c */
[----:B-1----:R-:W-:Y:S02]  /*97c0*/  @!P0 IMAD.MOV.U32 R126, RZ, RZ, R190 ;  /* 0x000000ffff7e8224 */ /* 0x002fe400078e00be */
[----:B------:R-:W-:Y:S01]  /*97d0*/  @!P0 IMAD.MOV.U32 R127, RZ, RZ, R189 ;  /* 0x000000ffff7f8224 */ /* 0x000fe200078e00bd */
[----:B0-----:R-:W-:-:S04]  /*97e0*/  PRMT R174, RZ, 0x7610, R174 ;  /* 0x00007610ffae7816 */ /* 0x001fc800000000ae */
[----:B------:R0:W3:Y:S04]  /*97f0*/  @!P0 LDG.E.U8 R138, desc[UR26][R126.64] ;  /* 0x0000001a7e8a8981 */ /* 0x0000e8000c1e1100 */
[----:B------:R1:W-:Y:S01]  /*9800*/  STS.U8 [R236+UR12+0x5b00], R173 ;  /* 0x005b00adec007988 */ /* 0x0003e2000800000c */
[----:B0-----:R-:W-:Y:S02]  /*9810*/  @!P0 IMAD.MOV.U32 R126, RZ, RZ, R198 ;  /* 0x000000ffff7e8224 */ /* 0x001fe400078e00c6 */
[----:B------:R-:W-:Y:S01]  /*9820*/  @!P0 IMAD.MOV.U32 R127, RZ, RZ, R197 ;  /* 0x000000ffff7f8224 */ /* 0x000fe200078e00c5 */
[----:B-1----:R-:W-:-:S04]  /*9830*/  PRMT R173, RZ, 0x7610, R173 ;  /* 0x00007610ffad7816 */ /* 0x002fc800000000ad */
[----:B------:R0:W4:Y:S04]  /*9840*/  @!P0 LDG.E.U8 R174, desc[UR26][R126.64] ;  /* 0x0000001a7eae8981 */ /* 0x000128000c1e1100 */
[----:B------:R1:W-:Y:S01]  /*9850*/  STS.U8 [R236+UR12+0x5d00], R172 ;  /* 0x005d00acec007988 */ /* 0x0003e2000800000c */
[----:B0-----:R-:W-:Y:S02]  /*9860*/  @!P0 IMAD.MOV.U32 R126, RZ, RZ, R206 ;  /* 0x000000ffff7e8224 */ /* 0x001fe400078e00ce */
[----:B------:R-:W-:Y:S01]  /*9870*/  @!P0 IMAD.MOV.U32 R127, RZ, RZ, R205 ;  /* 0x000000ffff7f8224 */ /* 0x000fe200078e00cd */
[----:B-1----:R-:W-:-:S04]  /*9880*/  PRMT R172, RZ, 0x7610, R172 ;  /* 0x00007610ffac7816 */ /* 0x002fc800000000ac */
[----:B------:R0:W5:Y:S01]  /*9890*/  @!P0 LDG.E.U8 R173, desc[UR26][R126.64] ;  /* 0x0000001a7ead8981 */ /* 0x000162000c1e1100 */
[----:B------:R-:W-:-:S03]  /*98a0*/  LOP3.LUT R235, R238, 0x30, RZ, 0x3c, !PT ;  /* 0x00000030eeeb7812 */ /* 0x000fc600078e3cff */
[----:B------:R1:W-:Y:S01]  /*98b0*/  STS.U8 [R236+UR12+0x5f00], R171 ;  /* 0x005f00abec007988 */ /* 0x0003e2000800000c */
        /* <DEDUP_REMOVED lines=168> */
[----:B------:R0:W5:Y:S02]  /*a340*/  @!P0 LDG.E.U8 R141, desc[UR26][R126.64] ;  /* 0x0000001a7e8d8981 */ /* 0x000164000c1e1100 */
[----:B0-----:R-:W-:Y:S02]  /*a350*/  @!P0 IMAD.MOV.U32 R126, RZ, RZ, R234 ;  /* 0x000000ffff7e8224 */ /* 0x001fe400078e00ea */
[----:B------:R-:W-:-:S05]  /*a360*/  @!P0 IMAD.MOV.U32 R127, RZ, RZ, R233 ;  /* 0x000000ffff7f8224 */ /* 0x000fca00078e00e9 */
[----:B------:R-:W5:Y:S04]  /*a370*/  @!P0 LDG.E.U8 R140, desc[UR26][R126.64] ;  /* 0x0000001a7e8c8981 */ /* 0x000f68000c1e1100 */
[----:B------:R0:W-:Y:S04]  /*a380*/  STS.U8 [R237+UR12+0x3280], R139 ;  /* 0x0032808bed007988 */ /* 0x0001e8000800000c */
        /* <DEDUP_REMOVED lines=18> */
[----:B--2---:R0:W-:Y:S04]  /*a4b0*/  STS.U8 [R236+UR12+0x3900], R157 ;  /* 0x0039009dec007988 */ /* 0x0041e8000800000c */
[----:B---3--:R0:W-:Y:S04]  /*a4c0*/  STS.U8 [R236+UR12+0x3b00], R156 ;  /* 0x003b009cec007988 */ /* 0x0081e8000800000c */
[----:B----4-:R0:W-:Y:S04]  /*a4d0*/  STS.U8 [R236+UR12+0x3d00], R155 ;  /* 0x003d009bec007988 */ /* 0x0101e8000800000c */
[----:B-----5:R0:W-:Y:S04]  /*a4e0*/  STS.U8 [R236+UR12+0x3f00], R154 ;  /* 0x003f009aec007988 */ /* 0x0201e8000800000c */
        /* <DEDUP_REMOVED lines=15> */
[----:B------:R0:W-:Y:S01]  /*a5e0*/  STS.U8 [R235+UR12+0x3f80], R140 ;  /* 0x003f808ceb007988 */ /* 0x0001e2000800000c */
[----:B------:R1:W-:Y:S06]  /*a5f0*/  MEMBAR.ALL.CTA ;  /* 0x0000000000007992 */ /* 0x0003ec0000008000 */
[----:B-1----:R-:W1:Y:S01]  /*a600*/  FENCE.VIEW.ASYNC.S ;  /* 0x00000000000073c6 */ /* 0x002e620000000000 */
[----:B------:R-:W-:Y:S01]  /*a610*/  ULEA UR10, UR31, UR12, 0x3 ;  /* 0x0000000c1f0a7291 */ /* 0x000fe2000f8e18ff */
[----:B------:R-:W-:-:S03]  /*a620*/  UMOV UR4, UR5 ;  /* 0x0000000500047c82 */ /* 0x000fc60008000000 */
[----:B------:R-:W-:Y:S01]  /*a630*/  UIADD3 UR10, UPT, UPT, UR10, 0x6000, URZ ;  /* 0x000060000a0a7890 */ /* 0x000fe2000fffe0ff */
[----:B-1----:R-:W-:Y:S06]  /*a640*/  BAR.SYNC.DEFER_BLOCKING 0x0 ;  /* 0x0000000000007b1d */ /* 0x002fec0000010000 */
[----:B0-----:R-:W-:Y:S05]  /*a650*/  BRA.U UP1, `(.L_x_9) ;  /* 0x0000000101387547 */ /* 0x001fea000b800000 */
[----:B------:R-:W-:Y:S01]  /*a660*/  UMOV UR20, UR6 ;  /* 0x0000000600147c82 */ /* 0x000fe20008000000 */
[----:B------:R-:W-:Y:S01]  /*a670*/  UMOV UR21, 0x80004020 ;  /* 0x8000402000157882 */ /* 0x000fe20000000000 */
[----:B------:R-:W-:Y:S01]  /*a680*/  UMOV UR22, UR8 ;  /* 0x0000000800167c82 */ /* 0x000fe20008000000 */
[----:B------:R-:W-:Y:S01]  /*a690*/  UMOV UR23, 0x80004020 ;  /* 0x8000402000177882 */ /* 0x000fe20000000000 */
[----:B------:R-:W-:Y:S01]  /*a6a0*/  UMOV UR24, 0x0 ;  /* 0x0000000000187882 */ /* 0x000fe20000000000 */
[----:B------:R-:W-:Y:S01]  /*a6b0*/  UMOV UR25, 0x4208010 ;  /* 0x0420801000197882 */ /* 0x000fe20000000000 */
[----:B------:R-:W-:Y:S01]  /*a6c0*/  UMOV UR11, URZ ;  /* 0x000000ff000b7c82 */ /* 0x000fe20008000000 */
[----:B------:R-:W-:Y:S01]  /*a6d0*/  UMOV UR36, 0x0 ;  /* 0x0000000000247882 */ /* 0x000fe20000000000 */
[----:B------:R-:W-:Y:S01]  /*a6e0*/  UMOV UR37, 0x4208010 ;  /* 0x0420801000257882 */ /* 0x000fe20000000000 */
[----:B------:R0:W-:Y:S01]  /*a6f0*/  UTCQMMA gdesc[UR20], gdesc[UR22], tmem[UR13], tmem[UR24], idesc[UR25], UPT ;  /* 0x00ff1816140075ea */ /* 0x0001e2000b80030d */
[----:B------:R-:W-:Y:S01]  /*a700*/  UMOV UR5, UR10 ;  /* 0x0000000a00057c82 */ /* 0x000fe20008000000 */
[----:B------:R0:W-:Y:S01]  /*a710*/  UTCQMMA gdesc[UR16], gdesc[UR18], tmem[UR13], tmem[UR36], idesc[UR37], UPT ;  /* 0x00ff2412100075ea */ /* 0x0001e2000b80030d */
[----:B------:R0:W-:Y:S01]  /*a720*/  UTCBAR [UR5], URZ ;  /* 0x000000ff050073e9 */ /* 0x0001e200080000ff */
[----:B------:R-:W-:-:S02]  /*a730*/  NOP ;  /* 0x0000000000007918 */ /* 0x000fc40000000000 */
.L_x_9:
[----:B------:R-:W-:Y:S01]  /*a740*/  UIADD3 UR31, UPT, UPT, UR31, 0x1, URZ ;  /* 0x000000011f1f7890 */ /* 0x000fe2000fffe0ff */
[----:B------:R-:W-:Y:S01]  /*a750*/  IMAD.U32 R126, RZ, RZ, UR4 ;  /* 0x00000004ff7e7e24 */ /* 0x000fe2000f8e00ff */
[----:B------:R-:W-:Y:S02]  /*a760*/  UIADD3 UR29, UPT, UPT, UR29, -0x1, URZ ;  /* 0xffffffff1d1d7890 */ /* 0x000fe4000fffe0ff */
[----:B------:R-:W-:Y:S02]  /*a770*/  UISETP.GT.AND UP2, UPT, UR31, 0x1, UPT ;  /* 0x000000011f00788c */ /* 0x000fe4000bf44270 */
[----:B------:R-:W-:Y:S02]  /*a780*/  UIADD3 UR30, UPT, UPT, UR30, -0x40, URZ ;  /* 0xffffffc01e1e7890 */ /* 0x000fe4000fffe0ff */
[----:B0-----:R-:W-:Y:S02]  /*a790*/  USEL UR5, URZ, 0x1, !UP2 ;  /* 0x00000001ff057887 */ /* 0x001fe4000d000000 */
[----:B------:R-:W-:-:S02]  /*a7a0*/  USEL UR31, UR31, URZ, !UP2 ;  /* 0x000000ff1f1f7287 */ /* 0x000fc4000d000000 */
[----:B------:R-:W-:Y:S02]  /*a7b0*/  UISETP.NE.U32.AND UP2, UPT, UR29, URZ, UPT ;  /* 0x000000ff1d00728c */ /* 0x000fe4000bf45070 */
[----:B------:R-:W-:-:S07]  /*a7c0*/  ULOP3.LUT UR5, UR4, UR5, URZ, 0x3c, !UPT ;  /* 0x0000000504057292 */ /* 0x000fce000f8e3cff */
[----:B------:R-:W-:Y:S05]  /*a7d0*/  BRA.U UP2, `(.L_x_10) ;  /* 0xffffffd102787547 */ /* 0x000fea000b83ffff */
.L_x_7:
[----:B------:R-:W-:Y:S01]  /*a7e0*/  UISETP.GE.AND UP1, UPT, UR32, 0x40, UPT ;  /* 0x000000402000788c */ /* 0x000fe2000bf26270 */
[----:B------:R-:W1:Y:S08]  /*a7f0*/  LDCU.128 UR16, c[0x0][0x390] ;  /* 0x00007200ff1077ac */ /* 0x000e700008000c00 */
[----:B------:R-:W-:Y:S05]  /*a800*/  BRA.U !UP1, `(.L_x_11) ;  /* 0x0000000109107547 */ /* 0x000fea000b800000 */
[----:B------:R-:W-:-:S06]  /*a810*/  USHF.L.U32 UR4, UR4, 0x1f, URZ ;  /* 0x0000001f04047899 */ /* 0x000fcc00080006ff */
[----:B------:R-:W-:-:S04]  /*a820*/  IMAD.U32 R2, RZ, RZ, UR4 ;  /* 0x00000004ff027e24 */ /* 0x000fc8000f8e00ff */
[----:B------:R-:W2:Y:S02]  /*a830*/  SYNCS.PHASECHK.TRANS64.TRYWAIT P0, [UR10], R2 ;  /* 0x00000002ff0075a7 */ /* 0x000ea4000800110a */
[----:B--2---:R-:W-:Y:S05]  /*a840*/  @!P0 BRA `(.L_x_12) ;  /* 0x0000002c00048947 */ /* 0x004fea0003800000 */
.L_x_11:
[----:B------:R-:W2:Y:S01]  /*a850*/  LDL.LU R73, [R1+0xf4] ;  /* 0x0000f40001497983 */ /* 0x000ea20000300800 */
[----:B------:R-:W3:Y:S03]  /*a860*/  LDCU UR4, c[0x0][0x3b4] ;  /* 0x00007680ff0477ac */ /* 0x000ee60008000800 */
[----:B------:R-:W4:Y:S04]  /*a870*/  LDL.LU R72, [R1+0xf0] ;  /* 0x0000f00001487983 */ /* 0x000f280000300800 */
[----:B------:R-:W5:Y:S04]  /*a880*/  LDL.LU R70, [R1+0xec] ;  /* 0x0000ec0001467983 */ /* 0x000f680000300800 */
[----:B------:R-:W2:Y:S04]  /*a890*/  LDL.LU R68, [R1+0xe8] ;  /* 0x0000e80001447983 */ /* 0x000ea80000300800 */
[----:B------:R-:W2:Y:S01]  /*a8a0*/  LDL.LU R71, [R1] ;  /* 0x0000000001477983 */ /* 0x000ea20000300800 */
[----:B------:R-:W-:Y:S01]  /*a8b0*/  LEA R238, R238, UR12, 0x4 ;  /* 0x0000000ceeee7c11 */ /* 0x000fe2000f8e20ff */
[----:B------:R-:W-:Y:S06]  /*a8c0*/  BAR.SYNC.DEFER_BLOCKING 0x0 ;  /* 0x0000000000007b1d */ /* 0x000fec0000010000 */
[----:B------:R-:W0:Y:S01]  /*a8d0*/  S2R R74, SR_TID.X ;  /* 0x00000000004a7919 */ /* 0x000e220000002100 */
[----:B------:R-:W1:Y:S02]  /*a8e0*/  @!P1 SYNCS.CCTL.IV [UR12+0x6000] ;  /* 0x00600000ff0099b1 */ /* 0x000e64000800000c */
[----:B-1----:R-:W-:Y:S06]  /*a8f0*/  BAR.SYNC.DEFER_BLOCKING 0x0 ;  /* 0x0000000000007b1d */ /* 0x002fec0000010000 */
[----:B------:R-:W-:Y:S01]  /*a900*/  LDTM.16dp32bit_t0_t15.x64 R4, tmem[UR14] ;  /* 0x0000000e000479ee */ /* 0x000fe20008b00000 */
[----:B------:R-:W1:Y:S01]  /*a910*/  LDTM.16dp32bit_t16_t31.x64 R4, tmem[UR14+0x40] ;  /* 0x0000400e000479ee */ /* 0x000e620008b20000 */
[----:B0-----:R-:W-:-:S02]  /*a920*/  IMAD.SHL.U32 R3, R74, 0x80, RZ ;  /* 0x000000804a037824 */ /* 0x001fc400078e00ff */
[----:B------:R-:W-:-:S03]  /*a930*/  IMAD.SHL.U32 R2, R74, 0x10, RZ ;  /* 0x000000104a027824 */ /* 0x000fc600078e00ff */
[----:B------:R-:W-:Y:S01]  /*a940*/  LOP3.LUT R69, R3, 0x800, RZ, 0xc0, !PT ;  /* 0x0000080003457812 */ /* 0x000fe200078ec0ff */
[----:B------:R-:W-:Y:S01]  /*a950*/  IMAD.SHL.U32 R3, R74, 0x8, RZ ;  /* 0x000000084a037824 */ /* 0x000fe200078e00ff */
[----:B------:R-:W-:Y:S01]  /*a960*/  LOP3.LUT R2, R2, 0xf0, RZ, 0xc0, !PT ;  /* 0x000000f002027812 */ /* 0x000fe200078ec0ff */
[----:B------:R-:W0:Y:S01]  /*a970*/  @!P1 SYNCS.CCTL.IV [UR12+0x6008] ;  /* 0x00600800ff0099b1 */ /* 0x000e22000800000c */
[----:B------:R-:W-:Y:S02]  /*a980*/  NOP ;  /* 0x0000000000007918 */ /* 0x000fe40000000000 */
[----:B------:R-:W-:Y:S02]  /*a990*/  IADD3 R2, PT, PT, R2, UR12, R69 ;  /* 0x0000000c02027c10 */ /* 0x000fe4000fffe045 */
[----:B------:R-:W-:Y:S02]  /*a9a0*/  LOP3.LUT R3, R3, 0x300, RZ, 0xc0, !PT ;  /* 0x0000030003037812 */ /* 0x000fe400078ec0ff */
[----:B-1----:R-:W-:-:S02]  /*a9b0*/  F2FP.SATFINITE.E4M3.F32.PACK_AB_MERGE_C R4, R5, R4, RZ ;  /* 0x000000040504723e */ /* 0x002fc400048070ff */
[----:B------:R-:W-:Y:S02]  /*a9c0*/  F2FP.SATFINITE.E4M3.F32.PACK_AB_MERGE_C R6, R7, R6, RZ ;  /* 0x000000060706723e */ /* 0x000fe400048070ff */
[----:B------:R-:W-:Y:S02]  /*a9d0*/  F2FP.SATFINITE.E4M3.F32.PACK_AB_MERGE_C R8, R9, R8, RZ ;  /* 0x000000080908723e */ /* 0x000fe400048070ff */
[----:B------:R-:W-:Y:S02]  /*a9e0*/  F2FP.SATFINITE.E4M3.F32.PACK_AB_MERGE_C R12, R13, R12, RZ ;  /* 0x0000000c0d0c723e */ /* 0x000fe400048070ff */
[----:B------:R-:W-:Y:S02]  /*a9f0*/  F2FP.SATFINITE.E4M3.F32.PACK_AB_MERGE_C R14, R15, R14, RZ ;  /* 0x0000000e0f0e723e */ /* 0x000fe400048070ff */
[----:B------:R-:W-:Y:S02]  /*aa00*/  F2FP.SATFINITE.E4M3.F32.PACK_AB_MERGE_C R16, R17, R16, RZ ;  /* 0x000000101110723e */ /* 0x000fe400048070ff */
[----:B------:R-:W-:-:S02]  /*aa10*/  F2FP.SATFINITE.E4M3.F32.PACK_AB_MERGE_C R20, R21, R20, RZ ;  /* 0x000000141514723e */ /* 0x000fc400048070ff */
[----:B------:R-:W-:Y:S02]  /*aa20*/  F2FP.SATFINITE.E4M3.F32.PACK_AB_MERGE_C R22, R23, R22, RZ ;  /* 0x000000161716723e */ /* 0x000fe400048070ff */
[----:B------:R-:W-:Y:S02]  /*aa30*/  F2FP.SATFINITE.E4M3.F32.PACK_AB_MERGE_C R24, R25, R24, RZ ;  /* 0x000000181918723e */ /* 0x000fe400048070ff */
[----:B------:R-:W-:Y:S02]  /*aa40*/  F2FP.SATFINITE.E4M3.F32.PACK_AB_MERGE_C R18, R19, R18, RZ ;  /* 0x000000121312723e */ /* 0x000fe400048070ff */
[----:B------:R-:W-:Y:S02]  /*aa50*/  F2FP.SATFINITE.E4M3.F32.PACK_AB_MERGE_C R32, R33, R32, RZ ;  /* 0x000000202120723e */ /* 0x000fe400048070ff */
[----:B------:R-:W-:Y:S02]  /*aa60*/  F2FP.SATFINITE.E4M3.F32.PACK_AB_MERGE_C R34, R35, R34, RZ ;  /* 0x000000222322723e */ /* 0x000fe400048070ff */
[----:B------:R-:W-:-:S02]  /*aa70*/  F2FP.SATFINITE.E4M3.F32.PACK_AB_MERGE_C R36, R37, R36, RZ ;  /* 0x000000242524723e */ /* 0x000fc400048070ff */
[----:B------:R-:W-:Y:S02]  /*aa80*/  LOP3.LUT R19, R4, 0xffff, RZ, 0xc0, !PT ;  /* 0x0000ffff04137812 */ /* 0x000fe400078ec0ff */
[----:B------:R-:W-:Y:S02]  /*aa90*/  LOP3.LUT R21, R8, 0xffff, RZ, 0xc0, !PT ;  /* 0x0000ffff08157812 */ /* 0x000fe400078ec0ff */
[----:B------:R-:W-:Y:S02]  /*aaa0*/  LOP3.LUT R12, R12, 0xffff, RZ, 0xc0, !PT ;  /* 0x0000ffff0c0c7812 */ /* 0x000fe400078ec0ff */
[----:B------:R-:W-:Y:S02]  /*aab0*/  LOP3.LUT R23, R14, 0xffff, RZ, 0xc0, !PT ;  /* 0x0000ffff0e177812 */ /* 0x000fe400078ec0ff */
[----:B------:R-:W-:Y:S02]  /*aac0*/  LOP3.LUT R33, R16, 0xffff, RZ, 0xc0, !PT ;  /* 0x0000ffff10217812 */ /* 0x000fe400078ec0ff */
[----:B------:R-:W-:-:S02]  /*aad0*/  F2FP.SATFINITE.E4M3.F32.PACK_AB_MERGE_C R28, R29, R28, RZ ;  /* 0x0000001c1d1c723e */ /* 0x000fc400048070ff */
[----:B------:R-:W-:Y:S02]  /*aae0*/  F2FP.SATFINITE.E4M3.F32.PACK_AB_MERGE_C R30, R31, R30, RZ ;  /* 0x0000001e1f1e723e */ /* 0x000fe400048070ff */
[----:B------:R-:W-:Y:S02]  /*aaf0*/  F2FP.SATFINITE.E4M3.F32.PACK_AB_MERGE_C R38, R39, R38, RZ ;  /* 0x000000262726723e */ /* 0x000fe400048070ff */
[----:B------:R-:W-:Y:S02]  /*ab00*/  F2FP.SATFINITE.E4M3.F32.PACK_AB_MERGE_C R40, R41, R40, RZ ;  /* 0x000000282928723e */ /* 0x000fe400048070ff */
[----:B------:R-:W-:Y:S02]  /*ab10*/  LOP3.LUT R20, R20, 0xffff, RZ, 0xc0, !PT ;  /* 0x0000ffff14147812 */ /* 0x000fe400078ec0ff */
[----:B------:R-:W-:Y:S02]  /*ab20*/  LOP3.LUT R37, R24, 0xffff, RZ, 0xc0, !PT ;  /* 0x0000ffff18257812 */ /* 0x000fe400078ec0ff */
[----:B------:R-:W-:Y:S01]  /*ab30*/  LOP3.LUT R35, R22, 0xffff, RZ, 0xc0, !PT ;  /* 0x0000ffff16237812 */ /* 0x000fe200078ec0ff */
[----:B------:R-:W3:Y:S01]  /*ab40*/  LDL.LU R24, [R1+0xfc] ;  /* 0x0000fc0001187983 */ /* 0x000ee20000300800 */
[----:B------:R-:W-:-:S02]  /*ab50*/  F2FP.SATFINITE.E4M3.F32.PACK_AB_MERGE_C R44, R45, R44, RZ ;  /* 0x0000002c2d2c723e */ /* 0x000fc400048070ff */
[----:B------:R-:W-:Y:S02]  /*ab60*/  F2FP.SATFINITE.E4M3.F32.PACK_AB_MERGE_C R46, R47, R46, RZ ;  /* 0x0000002e2f2e723e */ /* 0x000fe400048070ff */
[----:B------:R-:W-:Y:S02]  /*ab70*/  F2FP.SATFINITE.E4M3.F32.PACK_AB_MERGE_C R48, R49, R48, RZ ;  /* 0x000000303130723e */ /* 0x000fe400048070ff */
[----:B------:R-:W-:Y:S02]  /*ab80*/  F2FP.SATFINITE.E4M3.F32.PACK_AB_MERGE_C R42, R43, R42, RZ ;  /* 0x0000002a2b2a723e */ /* 0x000fe400048070ff */
[----:B------:R-:W-:Y:S02]  /*ab90*/  F2FP.SATFINITE.E4M3.F32.PACK_AB_MERGE_C R52, R53, R52, RZ ;  /* 0x000000343534723e */ /* 0x000fe400048070ff */
[----:B------:R-:W-:Y:S02]  /*aba0*/  F2FP.SATFINITE.E4M3.F32.PACK_AB_MERGE_C R54, R55, R54, RZ ;  /* 0x000000363736723e */ /* 0x000fe400048070ff */
[----:B------:R-:W-:-:S02]  /*abb0*/  F2FP.SATFINITE.E4M3.F32.PACK_AB_MERGE_C R56, R57, R56, RZ ;  /* 0x000000383938723e */ /* 0x000fc400048070ff */
[----:B------:R-:W-:Y:S02]  /*abc0*/  PRMT R4, R33, 0x3340, R0 ;  /* 0x0000334021047816 */ /* 0x000fe40000000000 */
[----:B------:R-:W-:Y:S02]  /*abd0*/  PRMT R5, R12, 0x3340, R23 ;  /* 0x000033400c057816 */ /* 0x000fe40000000017 */
[----:B------:R-:W-:Y:S02]  /*abe0*/  PRMT R7, R20, 0x3340, R35 ;  /* 0x0000334014077816 */ /* 0x000fe40000000023 */
[----:B------:R-:W-:Y:S02]  /*abf0*/  LOP3.LUT R28, R28, 0xffff, RZ, 0xc0, !PT ;  /* 0x0000ffff1c1c7812 */ /* 0x000fe400078ec0ff */
[----:B------:R-:W-:Y:S02]  /*ac00*/  LOP3.LUT R39, R30, 0xffff, RZ, 0xc0, !PT ;  /* 0x0000ffff1e277812 */ /* 0x000fe400078ec0ff */
[----:B------:R-:W-:-:S02]  /*ac10*/  LOP3.LUT R41, R32, 0xffff, RZ, 0xc0, !PT ;  /* 0x0000ffff20297812 */ /* 0x000fc400078ec0ff */
[----:B------:R-:W-:Y:S02]  /*ac20*/  LOP3.LUT R36, R36, 0xffff, RZ, 0xc0, !PT ;  /* 0x0000ffff24247812 */ /* 0x000fe400078ec0ff */
[----:B------:R-:W-:Y:S02]  /*ac30*/  LOP3.LUT R43, R38, 0xffff, RZ, 0xc0, !PT ;  /* 0x0000ffff262b7812 */ /* 0x000fe400078ec0ff */
[----:B------:R-:W-:Y:S02]  /*ac40*/  LOP3.LUT R45, R40, 0xffff, RZ, 0xc0, !PT ;  /* 0x0000ffff282d7812 */ /* 0x000fe400078ec0ff */
[----:B------:R-:W-:Y:S02]  /*ac50*/  LOP3.LUT R44, R44, 0xffff, RZ, 0xc0, !PT ;  /* 0x0000ffff2c2c7812 */ /* 0x000fe400078ec0ff */
[----:B------:R-:W-:Y:S02]  /*ac60*/  LOP3.LUT R47, R46, 0xffff, RZ, 0xc0, !PT ;  /* 0x0000ffff2e2f7812 */ /* 0x000fe400078ec0ff */
[----:B------:R-:W-:-:S02]  /*ac70*/  LOP3.LUT R49, R48, 0xffff, RZ, 0xc0, !PT ;  /* 0x0000ffff30317812 */ /* 0x000fc400078ec0ff */
[----:B------:R-:W-:Y:S02]  /*ac80*/  F2FP.SATFINITE.E4M3.F32.PACK_AB_MERGE_C R10, R11, R10, RZ ;  /* 0x0000000a0b0a723e */ /* 0x000fe400048070ff */
[----:B------:R-:W-:Y:S02]  /*ac90*/  F2FP.SATFINITE.E4M3.F32.PACK_AB_MERGE_C R50, R51, R50, RZ ;  /* 0x000000323332723e */ /* 0x000fe400048070ff */
[----:B------:R-:W-:Y:S02]  /*aca0*/  PRMT R11, R5, 0x5410, R4 ;  /* 0x00005410050b7816 */ /* 0x000fe40000000004 */
[----:B------:R-:W-:Y:S02]  /*acb0*/  LOP3.LUT R52, R52, 0xffff, RZ, 0xc0, !PT ;  /* 0x0000ffff34347812 */ /* 0x000fe400078ec0ff */
[----:B------:R-:W-:Y:S02]  /*acc0*/  LOP3.LUT R51, R54, 0xffff, RZ, 0xc0, !PT ;  /* 0x0000ffff36337812 */ /* 0x000fe400078ec0ff */
[----:B------:R-:W-:-:S02]  /*acd0*/  LOP3.LUT R53, R56, 0xffff, RZ, 0xc0, !PT ;  /* 0x0000ffff38357812 */ /* 0x000fc400078ec0ff */
[----:B------:R-:W-:Y:S02]  /*ace0*/  F2FP.SATFINITE.E4M3.F32.PACK_AB_MERGE_C R60, R61, R60, RZ ;  /* 0x0000003c3d3c723e */ /* 0x000fe400048070ff */
[----:B------:R-:W-:Y:S02]  /*acf0*/  F2FP.SATFINITE.E4M3.F32.PACK_AB_MERGE_C R62, R63, R62, RZ ;  /* 0x0000003e3f3e723e */ /* 0x000fe400048070ff */
[----:B------:R-:W-:Y:S02]  /*ad00*/  F2FP.SATFINITE.E4M3.F32.PACK_AB_MERGE_C R64, R65, R64, RZ ;  /* 0x000000404140723e */ /* 0x000fe400048070ff */
[--C-:B------:R-:W-:Y:S02]  /*ad10*/  PRMT R4, R45, 0x3340, R0.reuse ;  /* 0x000033402d047816 */ /* 0x100fe40000000000 */
[----:B------:R-:W-:Y:S02]  /*ad20*/  PRMT R5, R36, 0x3340, R43 ;  /* 0x0000334024057816 */ /* 0x000fe4000000002b */
[----:B------:R-:W-:-:S02]  /*ad30*/  PRMT R8, R53, 0x3340, R0 ;  /* 0x0000334035087816 */ /* 0x000fc40000000000 */
[----:B------:R-:W-:Y:S02]  /*ad40*/  PRMT R17, R52, 0x3340, R51 ;  /* 0x0000334034117816 */ /* 0x000fe40000000033 */
[----:B------:R-:W-:Y:S02]  /*ad50*/  F2FP.SATFINITE.E4M3.F32.PACK_AB_MERGE_C R26, R27, R26, RZ ;  /* 0x0000001a1b1a723e */ /* 0x000fe400048070ff */
[----:B------:R-:W-:Y:S02]  /*ad60*/  PRMT R25, R5, 0x5410, R4 ;  /* 0x0000541005197816 */ /* 0x000fe40000000004 */
[----:B------:R-:W-:Y:S02]  /*ad70*/  LOP3.LUT R60, R60, 0xffff, RZ, 0xc0, !PT ;  /* 0x0000ffff3c3c7812 */ /* 0x000fe400078ec0ff */
[----:B------:R-:W-:Y:S02]  /*ad80*/  LOP3.LUT R55, R62, 0xffff, RZ, 0xc0, !PT ;  /* 0x0000ffff3e377812 */ /* 0x000fe400078ec0ff */
[----:B------:R-:W-:-:S02]  /*ad90*/  LOP3.LUT R57, R64, 0xffff, RZ, 0xc0, !PT ;  /* 0x0000ffff40397812 */ /* 0x000fc400078ec0ff */
[----:B------:R-:W-:Y:S02]  /*ada0*/  SHF.R.U32.HI R4, RZ, 0x8, R21 ;  /* 0x00000008ff047819 */ /* 0x000fe40000011615 */
[----:B------:R-:W-:Y:S02]  /*adb0*/  SHF.R.U32.HI R5, RZ, 0x8, R12 ;  /* 0x00000008ff057819 */ /* 0x000fe4000001160c */
[----:B------:R-:W-:Y:S02]  /*adc0*/  PRMT R29, R17, 0x5410, R8 ;  /* 0x00005410111d7816 */ /* 0x000fe40000000008 */
[----:B------:R-:W-:Y:S02]  /*add0*/  PRMT R8, R60, 0x3340, R55 ;  /* 0x000033403c087816 */ /* 0x000fe40000000037 */
[----:B------:R-:W-:Y:S02]  /*ade0*/  LOP3.LUT R4, R4, 0xffff, RZ, 0xc0, !PT ;  /* 0x0000ffff04047812 */ /* 0x000fe400078ec0ff */
[----:B------:R-:W-:-:S02]  /*adf0*/  LOP3.LUT R5, R5, 0xffff, RZ, 0xc0, !PT ;  /* 0x0000ffff05057812 */ /* 0x000fc400078ec0ff */
[----:B------:R-:W-:Y:S02]  /*ae00*/  LOP3.LUT R10, R10, 0xffff, RZ, 0xc0, !PT ;  /* 0x0000ffff0a0a7812 */ /* 0x000fe400078ec0ff */
[----:B------:R-:W-:Y:S02]  /*ae10*/  LOP3.LUT R26, R26, 0xffff, RZ, 0xc0, !PT ;  /* 0x0000ffff1a1a7812 */ /* 0x000fe400078ec0ff */
[----:B------:R-:W-:Y:S02]  /*ae20*/  LOP3.LUT R18, R18, 0xffff, RZ, 0xc0, !PT ;  /* 0x0000ffff12127812 */ /* 0x000fe400078ec0ff */
[----:B------:R-:W-:Y:S02]  /*ae30*/  LOP3.LUT R34, R34, 0xffff, RZ, 0xc0, !PT ;  /* 0x0000ffff22227812 */ /* 0x000fe400078ec0ff */
[----:B------:R-:W-:Y:S02]  /*ae40*/  F2FP.SATFINITE.E4M3.F32.PACK_AB_MERGE_C R58, R59, R58, RZ ;  /* 0x0000003a3b3a723e */ /* 0x000fe400048070ff */
[----:B------:R-:W-:-:S02]  /*ae50*/  F2FP.SATFINITE.E4M3.F32.PACK_AB_MERGE_C R66, R67, R66, RZ ;  /* 0x000000424342723e */ /* 0x000fc400048070ff */
[----:B--2---:R-:W-:Y:S02]  /*ae60*/  ISETP.GE.AND P0, PT, R71, UR18, PT ;  /* 0x0000001247007c0c */ /* 0x004fe4000bf06270 */
[----:B------:R-:W-:Y:S02]  /*ae70*/  LOP3.LUT R42, R42, 0xffff, RZ, 0xc0, !PT ;  /* 0x0000ffff2a2a7812 */ /* 0x000fe400078ec0ff */
[----:B-----5:R-:W-:Y:S02]  /*ae80*/  ISETP.LT.AND P4, PT, R70, UR19, !P0 ;  /* 0x0000001346007c0c */ /* 0x020fe4000c781270 */
[----:B------:R-:W-:Y:S02]  /*ae90*/  LOP3.LUT R70, R6, 0xffff, RZ, 0xc0, !PT ;  /* 0x0000ffff06467812 */ /* 0x000fe400078ec0ff */
[----:B------:R-:W-:Y:S01]  /*aea0*/  ISETP.LT.AND P3, PT, R68, UR19, !P0 ;  /* 0x0000001344007c0c */ /* 0x000fe2000c761270 */
[----:B------:R-:W-:Y:S01]  /*aeb0*/  IMAD.IADD R68, R3, 0x1, R2 ;  /* 0x0000000103447824 */ /* 0x000fe200078e0202 */
[----:B------:R-:W-:-:S02]  /*aec0*/  PRMT R2, R21, 0x3340, R0 ;  /* 0x0000334015027816 */ /* 0x000fc40000000000 */
[----:B------:R-:W-:Y:S02]  /*aed0*/  PRMT R3, R19, 0x3340, R70 ;  /* 0x0000334013037816 */ /* 0x000fe40000000046 */
[----:B------:R-:W-:Y:S02]  /*aee0*/  PRMT R6, R37, 0x3340, R0 ;  /* 0x0000334025067816 */ /* 0x000fe40000000000 */
[----:B------:R-:W-:Y:S02]  /*aef0*/  PRMT R9, R3, 0x5410, R2 ;  /* 0x0000541003097816 */ /* 0x000fe40000000002 */
[----:B------:R-:W-:Y:S02]  /*af00*/  PRMT R13, R7, 0x5410, R6 ;  /* 0x00005410070d7816 */ /* 0x000fe40000000006 */
[----:B------:R-:W-:Y:S02]  /*af10*/  PRMT R2, R41, 0x3340, R0 ;  /* 0x0000334029027816 */ /* 0x000fe40000000000 */
[----:B------:R-:W-:-:S02]  /*af20*/  PRMT R3, R28, 0x3340, R39 ;  /* 0x000033401c037816 */ /* 0x000fc40000000027 */
[----:B------:R-:W-:Y:S02]  /*af30*/  PRMT R6, R49, 0x3340, R0 ;  /* 0x0000334031067816 */ /* 0x000fe40000000000 */
[----:B------:R-:W-:Y:S02]  /*af40*/  PRMT R7, R44, 0x3340, R47 ;  /* 0x000033402c077816 */ /* 0x000fe4000000002f */
[----:B------:R-:W-:Y:S02]  /*af50*/  PRMT R15, R3, 0x5410, R2 ;  /* 0x00005410030f7816 */ /* 0x000fe40000000002 */
[----:B------:R-:W-:Y:S02]  /*af60*/  PRMT R27, R7, 0x5410, R6 ;  /* 0x00005410071b7816 */ /* 0x000fe40000000006 */
[----:B------:R-:W-:Y:S02]  /*af70*/  SHF.R.U32.HI R2, RZ, 0x8, R19 ;  /* 0x00000008ff027819 */ /* 0x000fe40000011613 */
[----:B------:R-:W-:-:S02]  /*af80*/  SHF.R.U32.HI R3, RZ, 0x8, R70 ;  /* 0x00000008ff037819 */ /* 0x000fc40000011646 */
[----:B------:R-:W-:Y:S02]  /*af90*/  SHF.R.U32.HI R6, RZ, 0x8, R23 ;  /* 0x00000008ff067819 */ /* 0x000fe40000011617 */
[----:B------:R-:W-:Y:S02]  /*afa0*/  PRMT R7, R57, 0x3340, R0 ;  /* 0x0000334039077816 */ /* 0x000fe40000000000 */
[----:B------:R-:W-:Y:S02]  /*afb0*/  LOP3.LUT R2, R2, 0xffff, RZ, 0xc0, !PT ;  /* 0x0000ffff02027812 */ /* 0x000fe400078ec0ff */
[----:B------:R-:W-:Y:S02]  /*afc0*/  LOP3.LUT R3, R3, 0xffff, RZ, 0xc0, !PT ;  /* 0x0000ffff03037812 */ /* 0x000fe400078ec0ff */
[----:B------:R-:W-:Y:S02]  /*afd0*/  LOP3.LUT R6, R6, 0xffff, RZ, 0xc0, !PT ;  /* 0x0000ffff06067812 */ /* 0x000fe400078ec0ff */
[----:B------:R-:W-:-:S02]  /*afe0*/  PRMT R31, R8, 0x5410, R7 ;  /* 0x00005410081f7816 */ /* 0x000fc40000000007 */
[----:B------:R-:W-:Y:S02]  /*aff0*/  PRMT R17, R2, 0x3340, R3 ;  /* 0x0000334002117816 */ /* 0x000fe40000000003 */
[----:B------:R-:W-:Y:S02]  /*b000*/  PRMT R8, R4, 0x3340, R1 ;  /* 0x0000334004087816 */ /* 0x000fe40000000001 */
[----:B------:R-:W-:Y:S02]  /*b010*/  PRMT R19, R5, 0x3340, R6 ;  /* 0x0000334005137816 */ /* 0x000fe40000000006 */
[----:B------:R-:W-:Y:S02]  /*b020*/  SHF.R.U32.HI R3, RZ, 0x8, R20 ;  /* 0x00000008ff037819 */ /* 0x000fe40000011614 */
[----:B------:R-:W-:Y:S02]  /*b030*/  SHF.R.U32.HI R4, RZ, 0x8, R35 ;  /* 0x00000008ff047819 */ /* 0x000fe40000011623 */
[----:B------:R-:W-:-:S02]  /*b040*/  SHF.R.U32.HI R6, RZ, 0x8, R28 ;  /* 0x00000008ff067819 */ /* 0x000fc4000001161c */
[----:B------:R-:W-:Y:S02]  /*b050*/  SHF.R.U32.HI R7, RZ, 0x8, R39 ;  /* 0x00000008ff077819 */ /* 0x000fe40000011627 */
[----:B------:R-:W-:Y:S02]  /*b060*/  SHF.R.U32.HI R5, RZ, 0x8, R37 ;  /* 0x00000008ff057819 */ /* 0x000fe40000011625 */
[----:B------:R-:W-:Y:S02]  /*b070*/  LOP3.LUT R3, R3, 0xffff, RZ, 0xc0, !PT ;  /* 0x0000ffff03037812 */ /* 0x000fe400078ec0ff */
[----:B------:R-:W-:Y:S02]  /*b080*/  LOP3.LUT R4, R4, 0xffff, RZ, 0xc0, !PT ;  /* 0x0000ffff04047812 */ /* 0x000fe400078ec0ff */
[----:B------:R-:W-:Y:S02]  /*b090*/  LOP3.LUT R6, R6, 0xffff, RZ, 0xc0, !PT ;  /* 0x0000ffff06067812 */ /* 0x000fe400078ec0ff */
[----:B------:R-:W-:-:S02]  /*b0a0*/  LOP3.LUT R7, R7, 0xffff, RZ, 0xc0, !PT ;  /* 0x0000ffff07077812 */ /* 0x000fc400078ec0ff */
[----:B------:R-:W-:Y:S02]  /*b0b0*/  LOP3.LUT R5, R5, 0xffff, RZ, 0xc0, !PT ;  /* 0x0000ffff05057812 */ /* 0x000fe400078ec0ff */
[----:B------:R-:W-:Y:S02]  /*b0c0*/  PRMT R21, R3, 0x3340, R4 ;  /* 0x0000334003157816 */ /* 0x000fe40000000004 */
[----:B------:R-:W-:Y:S02]  /*b0d0*/  PRMT R23, R6, 0x3340, R7 ;  /* 0x0000334006177816 */ /* 0x000fe40000000007 */
[----:B------:R-:W-:Y:S02]  /*b0e0*/  SHF.R.U32.HI R3, RZ, 0x8, R36 ;  /* 0x00000008ff037819 */ /* 0x000fe40000011624 */
[----:B------:R-:W-:Y:S02]  /*b0f0*/  SHF.R.U32.HI R4, RZ, 0x8, R43 ;  /* 0x00000008ff047819 */ /* 0x000fe4000001162b */
[----:B------:R-:W-:-:S02]  /*b100*/  SHF.R.U32.HI R6, RZ, 0x8, R44 ;  /* 0x00000008ff067819 */ /* 0x000fc4000001162c */
[----:B------:R-:W-:Y:S02]  /*b110*/  SHF.R.U32.HI R7, RZ, 0x8, R47 ;  /* 0x00000008ff077819 */ /* 0x000fe4000001162f */
[----:B------:R-:W-:Y:S02]  /*b120*/  PRMT R14, R5, 0x3340, R0 ;  /* 0x00003340050e7816 */ /* 0x000fe40000000000 */
[----:B------:R-:W-:Y:S02]  /*b130*/  LOP3.LUT R3, R3, 0xffff, RZ, 0xc0, !PT ;  /* 0x0000ffff03037812 */ /* 0x000fe400078ec0ff */
[----:B------:R-:W-:Y:S02]  /*b140*/  LOP3.LUT R4, R4, 0xffff, RZ, 0xc0, !PT ;  /* 0x0000ffff04047812 */ /* 0x000fe400078ec0ff */
[----:B------:R-:W-:Y:S02]  /*b150*/  LOP3.LUT R6, R6, 0xffff, RZ, 0xc0, !PT ;  /* 0x0000ffff06067812 */ /* 0x000fe400078ec0ff */
[----:B------:R-:W-:-:S02]  /*b160*/  LOP3.LUT R7, R7, 0xffff, RZ, 0xc0, !PT ;  /* 0x0000ffff07077812 */ /* 0x000fc400078ec0ff */
[----:B------:R-:W-:Y:S02]  /*b170*/  PRMT R17, R17, 0x5410, R8 ;  /* 0x0000541011117816 */ /* 0x000fe40000000008 */
[----:B------:R-:W-:Y:S02]  /*b180*/  PRMT R21, R21, 0x5410, R14 ;  /* 0x0000541015157816 */ /* 0x000fe4000000000e */
[----:B------:R-:W-:Y:S02]  /*b190*/  SHF.R.U32.HI R2, RZ, 0x8, R33 ;  /* 0x00000008ff027819 */ /* 0x000fe40000011621 */
[----:B------:R-:W-:Y:S02]  /*b1a0*/  PRMT R33, R3, 0x3340, R4 ;  /* 0x0000334003217816 */ /* 0x000fe40000000004 */
[----:B------:R-:W-:Y:S01]  /*b1b0*/  PRMT R20, R6, 0x3340, R7 ;  /* 0x0000334006147816 */ /* 0x000fe20000000007 */
[----:B------:R-:W1:Y:S01]  /*b1c0*/  LDC R3, c[0x0][0x3b8] ;  /* 0x0000ee00ff037b82 */ /* 0x000e620000000800 */
[----:B------:R-:W-:-:S02]  /*b1d0*/  PRMT R4, R9, 0x4210, R10 ;  /* 0x0000421009047816 */ /* 0x000fc4000000000a */
[----:B------:R-:W-:Y:S02]  /*b1e0*/  PRMT R8, R17, 0x5210, R10 ;  /* 0x0000521011087816 */ /* 0x000fe4000000000a */
[--C-:B------:R-:W-:Y:S02]  /*b1f0*/  PRMT R6, R13, 0x4210, R26.reuse ;  /* 0x000042100d067816 */ /* 0x100fe4000000001a */
[----:B------:R-:W-:Y:S02]  /*b200*/  PRMT R10, R21, 0x5210, R26 ;  /* 0x00005210150a7816 */ /* 0x000fe4000000001a */
[----:B------:R-:W2:Y:S01]  /*b210*/  LDL.LU R26, [R1+0xf8] ;  /* 0x0000f800011a7983 */ /* 0x000ea20000300800 */
[----:B------:R-:W-:Y:S02]  /*b220*/  LOP3.LUT R2, R2, 0xffff, RZ, 0xc0, !PT ;  /* 0x0000ffff02027812 */ /* 0x000fe400078ec0ff */
[----:B------:R-:W-:Y:S02]  /*b230*/  SHF.R.U32.HI R5, RZ, 0x8, R45 ;  /* 0x00000008ff057819 */ /* 0x000fe4000001162d */
[----:B------:R-:W-:-:S02]  /*b240*/  PRMT R12, R2, 0x3340, R1 ;  /* 0x00003340020c7816 */ /* 0x000fc40000000001 */
[----:B------:R-:W-:Y:S02]  /*b250*/  SHF.R.U32.HI R2, RZ, 0x8, R41 ;  /* 0x00000008ff027819 */ /* 0x000fe40000011629 */
[----:B------:R-:W-:Y:S02]  /*b260*/  LOP3.LUT R5, R5, 0xffff, RZ, 0xc0, !PT ;  /* 0x0000ffff05057812 */ /* 0x000fe400078ec0ff */
[----:B------:R-:W-:Y:S02]  /*b270*/  LOP3.LUT R2, R2, 0xffff, RZ, 0xc0, !PT ;  /* 0x0000ffff02027812 */ /* 0x000fe400078ec0ff */
[----:B------:R-:W-:Y:S02]  /*b280*/  PRMT R19, R19, 0x5410, R12 ;  /* 0x0000541013137816 */ /* 0x000fe4000000000c */
[----:B------:R-:W-:Y:S02]  /*b290*/  PRMT R2, R2, 0x3340, R1 ;  /* 0x0000334002027816 */ /* 0x000fe40000000001 */
[----:B------:R-:W-:-:S02]  /*b2a0*/  PRMT R16, R5, 0x3340, R0 ;  /* 0x0000334005107816 */ /* 0x000fc40000000000 */
[----:B------:R-:W-:Y:S02]  /*b2b0*/  PRMT R23, R23, 0x5410, R2 ;  /* 0x0000541017177816 */ /* 0x000fe40000000002 */
[--C-:B------:R-:W-:Y:S02]  /*b2c0*/  PRMT R5, R11, 0x4210, R18.reuse ;  /* 0x000042100b057816 */ /* 0x100fe40000000012 */
[----:B------:R-:W-:Y:S02]  /*b2d0*/  PRMT R9, R19, 0x5210, R18 ;  /* 0x0000521013097816 */ /* 0x000fe40000000012 */
[--C-:B------:R-:W-:Y:S02]  /*b2e0*/  PRMT R11, R23, 0x5210, R34.reuse ;  /* 0x00005210170b7816 */ /* 0x100fe40000000022 */
[----:B------:R-:W-:Y:S02]  /*b2f0*/  SHF.R.U32.HI R2, RZ, 0x8, R49 ;  /* 0x00000008ff027819 */ /* 0x000fe40000011631 */
[----:B------:R-:W-:Y:S01]  /*b300*/  PRMT R7, R15, 0x4210, R34 ;  /* 0x000042100f077816 */ /* 0x000fe20000000022 */
[----:B0-----:R0:W-:Y:S01]  /*b310*/  STS.128 [R68+0x400], R8 ;  /* 0x0004000844007388 */ /* 0x0011e20000000c00 */
[----:B------:R-:W-:-:S02]  /*b320*/  LOP3.LUT R2, R2, 0xffff, RZ, 0xc0, !PT ;  /* 0x0000ffff02027812 */ /* 0x000fc400078ec0ff */
[----:B------:R-:W-:Y:S01]  /*b330*/  SHF.R.U32.HI R14, RZ, 0x8, R60 ;  /* 0x00000008ff0e7819 */ /* 0x000fe2000001163c */
[----:B------:R-:W-:Y:S01]  /*b340*/  STS.128 [R68], R4 ;  /* 0x0000000444007388 */ /* 0x000fe20000000c00 */
[----:B------:R-:W-:Y:S02]  /*b350*/  SHF.R.U32.HI R15, RZ, 0x8, R55 ;  /* 0x00000008ff0f7819 */ /* 0x000fe40000011637 */
[----:B------:R-:W-:Y:S01]  /*b360*/  PRMT R17, R2, 0x3340, R1 ;  /* 0x0000334002117816 */ /* 0x000fe20000000001 */
[----:B------:R-:W-:Y:S01]  /*b370*/  BAR.SYNC.DEFER_BLOCKING 0x0 ;  /* 0x0000000000007b1d */ /* 0x000fe20000010000 */
[----:B------:R-:W-:Y:S02]  /*b380*/  LOP3.LUT R15, R15, 0xffff, RZ, 0xc0, !PT ;  /* 0x0000ffff0f0f7812 */ /* 0x000fe400078ec0ff */
[----:B------:R-:W-:Y:S02]  /*b390*/  LOP3.LUT R14, R14, 0xffff, RZ, 0xc0, !PT ;  /* 0x0000ffff0e0e7812 */ /* 0x000fe400078ec0ff */
[----:B------:R-:W-:-:S02]  /*b3a0*/  SHF.R.U32.HI R2, RZ, 0x8, R52 ;  /* 0x00000008ff027819 */ /* 0x000fc40000011634 */
[----:B------:R-:W-:Y:S02]  /*b3b0*/  SHF.R.U32.HI R12, RZ, 0x8, R51 ;  /* 0x00000008ff0c7819 */ /* 0x000fe40000011633 */
[----:B0-----:R-:W-:Y:S02]  /*b3c0*/  SHF.R.U32.HI R8, RZ, 0x8, R57 ;  /* 0x00000008ff087819 */ /* 0x001fe40000011639 */
[----:B------:R-:W-:Y:S02]  /*b3d0*/  SHF.R.U32.HI R13, RZ, 0x8, R53 ;  /* 0x00000008ff0d7819 */ /* 0x000fe40000011635 */
[----:B------:R-:W-:Y:S02]  /*b3e0*/  LOP3.LUT R8, R8, 0xffff, RZ, 0xc0, !PT ;  /* 0x0000ffff08087812 */ /* 0x000fe400078ec0ff */
[----:B------:R-:W-:Y:S02]  /*b3f0*/  PRMT R11, R14, 0x3340, R15 ;  /* 0x000033400e0b7816 */ /* 0x000fe4000000000f */
[----:B------:R-:W-:-:S02]  /*b400*/  PRMT R8, R8, 0x3340, R1 ;  /* 0x0000334008087816 */ /* 0x000fc40000000001 */
[----:B------:R-:W-:Y:S02]  /*b410*/  LOP3.LUT R13, R13, 0xffff, RZ, 0xc0, !PT ;  /* 0x0000ffff0d0d7812 */ /* 0x000fe400078ec0ff */
[----:B------:R-:W-:Y:S02]  /*b420*/  LOP3.LUT R12, R12, 0xffff, RZ, 0xc0, !PT ;  /* 0x0000ffff0c0c7812 */ /* 0x000fe400078ec0ff */
[----:B------:R-:W-:Y:S01]  /*b430*/  LOP3.LUT R9, R2, 0xffff, RZ, 0xc0, !PT ;  /* 0x0000ffff02097812 */ /* 0x000fe200078ec0ff */
[----:B------:R-:W0:Y:S01]  /*b440*/  LDS.128 R4, [R238] ;  /* 0x00000000ee047984 */ /* 0x000e220000000c00 */
[----:B------:R-:W-:Y:S01]  /*b450*/  PRMT R19, R11, 0x5410, R8 ;  /* 0x000054100b137816 */ /* 0x000fe20000000008 */
[----:B---3--:R-:W-:Y:S01]  /*b460*/  IMAD R11, R71, UR4, RZ ;  /* 0x00000004470b7c24 */ /* 0x008fe2000f8e02ff */
[----:B------:R-:W-:Y:S02]  /*b470*/  PRMT R2, R13, 0x3340, R0 ;  /* 0x000033400d027816 */ /* 0x000fe40000000000 */
[----:B------:R-:W-:-:S02]  /*b480*/  PRMT R9, R9, 0x3340, R12 ;  /* 0x0000334009097816 */ /* 0x000fc4000000000c */
[----:B------:R-:W-:Y:S01]  /*b490*/  PRMT R13, R20, 0x5410, R17 ;  /* 0x00005410140d7816 */ /* 0x000fe20000000011 */
[C---:B-1----:R-:W-:Y:S01]  /*b4a0*/  IMAD R17, R0.reuse, R3, RZ ;  /* 0x0000000300117224 */ /* 0x042fe200078e02ff */
[----:B------:R-:W-:Y:S02]  /*b4b0*/  PRMT R15, R9, 0x5410, R2 ;  /* 0x00005410090f7816 */ /* 0x000fe40000000002 */
[C---:B------:R-:W-:Y:S02]  /*b4c0*/  IADD3 R2, P6, PT, R11.reuse, UR16, RZ ;  /* 0x000000100b027c10 */ /* 0x040fe4000ffde0ff */
[----:B------:R-:W-:Y:S02]  /*b4d0*/  ISETP.LT.AND P1, PT, R0, UR19, !P0 ;  /* 0x0000001300007c0c */ /* 0x000fe4000c721270 */
[----:B------:R-:W-:Y:S02]  /*b4e0*/  LOP3.LUT R58, R58, 0xffff, RZ, 0xc0, !PT ;  /* 0x0000ffff3a3a7812 */ /* 0x000fe400078ec0ff */
[----:B------:R-:W-:-:S02]  /*b4f0*/  LEA.HI.X.SX32 R0, R11, UR17, 0x1, P6 ;  /* 0x000000110b007c11 */ /* 0x000fc4000b0f0eff */
[----:B------:R-:W-:Y:S02]  /*b500*/  LOP3.LUT R66, R66, 0xffff, RZ, 0xc0, !PT ;  /* 0x0000ffff42427812 */ /* 0x000fe400078ec0ff */
[----:B------:R-:W-:Y:S01]  /*b510*/  IADD3 R20, P6, PT, R17, R2, RZ ;  /* 0x0000000211147210 */ /* 0x000fe20007fde0ff */
[----:B------:R-:W-:Y:S01]  /*b520*/  IMAD R23, R3, 0x2, R17 ;  /* 0x0000000203177824 */ /* 0x000fe200078e0211 */
[----:B------:R-:W-:Y:S02]  /*b530*/  PRMT R14, R15, 0x5210, R58 ;  /* 0x000052100f0e7816 */ /* 0x000fe4000000003a */
[----:B------:R-:W-:Y:S02]  /*b540*/  PRMT R33, R33, 0x5410, R16 ;  /* 0x0000541021217816 */ /* 0x000fe40000000010 */
[----:B------:R-:W-:Y:S02]  /*b550*/  PRMT R15, R19, 0x5210, R66 ;  /* 0x00005210130f7816 */ /* 0x000fe40000000042 */
[----:B------:R-:W-:-:S02]  /*b560*/  LEA.HI.X.SX32 R21, R17, R0, 0x1, P6 ;  /* 0x0000000011157211 */ /* 0x000fc400030f0eff */
[----:B------:R-:W-:Y:S01]  /*b570*/  LDS.128 R16, [R238+0x800] ;  /* 0x00080000ee107984 */ /* 0x000fe20000000c00 */
[----:B------:R-:W-:Y:S02]  /*b580*/  LOP3.LUT R50, R50, 0xffff, RZ, 0xc0, !PT ;  /* 0x0000ffff32327812 */ /* 0x000fe400078ec0ff */
[--C-:B------:R-:W-:Y:S02]  /*b590*/  PRMT R8, R25, 0x4210, R42.reuse ;  /* 0x0000421019087816 */ /* 0x100fe4000000002a */
[----:B------:R-:W-:Y:S02]  /*b5a0*/  PRMT R12, R33, 0x5210, R42 ;  /* 0x00005210210c7816 */ /* 0x000fe4000000002a */
[--C-:B------:R-:W-:Y:S01]  /*b5b0*/  PRMT R9, R27, 0x4210, R50.reuse ;  /* 0x000042101b097816 */ /* 0x100fe20000000032 */
[----:B------:R-:W3:Y:S01]  /*b5c0*/  LDL.LU R33, [R1+0xe4] ;  /* 0x0000e40001217983 */ /* 0x000ee20000300800 */
[----:B------:R-:W-:Y:S02]  /*b5d0*/  PRMT R13, R13, 0x5210, R50 ;  /* 0x000052100d0d7816 */ /* 0x000fe40000000032 */
[----:B------:R-:W-:Y:S01]  /*b5e0*/  ISETP.LT.AND P5, PT, R73, UR19, !P0 ;  /* 0x0000001349007c0c */ /* 0x000fe2000c7a1270 */
[----:B------:R-:W-:Y:S01]  /*b5f0*/  BAR.SYNC.DEFER_BLOCKING 0x0 ;  /* 0x0000000000007b1d */ /* 0x000fe20000010000 */
[----:B------:R-:W-:-:S02]  /*b600*/  PRMT R10, R29, 0x4210, R58 ;  /* 0x000042101d0a7816 */ /* 0x000fc4000000003a */
[----:B------:R-:W-:Y:S01]  /*b610*/  PRMT R11, R31, 0x4210, R66 ;  /* 0x000042101f0b7816 */ /* 0x000fe20000000042 */
[----:B------:R-:W-:Y:S01]  /*b620*/  IMAD R25, R3, 0x2, R23 ;  /* 0x0000000203197824 */ /* 0x000fe200078e0217 */
[----:B0-----:R-:W-:Y:S02]  /*b630*/  PRMT R27, R4, 0x7770, RZ ;  /* 0x00007770041b7816 */ /* 0x001fe400000000ff */
[----:B------:R-:W-:Y:S01]  /*b640*/  IADD3 R22, P6, PT, R23, R2, RZ ;  /* 0x0000000217167210 */ /* 0x000fe20007fde0ff */
[----:B------:R-:W5:Y:S01]  /*b650*/  LDL.LU R32, [R1+0xe0] ;  /* 0x0000e00001207983 */ /* 0x000f620000300800 */
[----:B----4-:R-:W-:-:S03]  /*b660*/  ISETP.LT.AND P2, PT, R72, UR19, !P0 ;  /* 0x0000001348007c0c */ /* 0x010fc6000c741270 */
[----:B------:R0:W-:Y:S04]  /*b670*/  STS.128 [R68], R8 ;  /* 0x0000000844007388 */ /* 0x0001e80000000c00 */
[----:B------:R-:W-:Y:S01]  /*b680*/  STS.128 [R68+0x400], R12 ;  /* 0x0004000c44007388 */ /* 0x000fe20000000c00 */
[----:B------:R-:W-:Y:S01]  /*b690*/  BAR.SYNC.DEFER_BLOCKING 0x0 ;  /* 0x0000000000007b1d */ /* 0x000fe20000010000 */
[----:B------:R-:W-:Y:S02]  /*b6a0*/  LEA.HI.X.SX32 R23, R23, R0, 0x1, P6 ;  /* 0x0000000017177211 */ /* 0x000fe400030f0eff */
[----:B------:R-:W-:Y:S02]  /*b6b0*/  ISETP.LT.AND P6, PT, R24, UR19, !P0 ;  /* 0x0000001318007c0c */ /* 0x000fe4000c7c1270 */
[----:B------:R-:W-:Y:S01]  /*b6c0*/  PRMT R31, R4, 0x7771, RZ ;  /* 0x00007771041f7816 */ /* 0x000fe200000000ff */
[----:B0-----:R-:W-:Y:S01]  /*b6d0*/  IMAD R9, R3, 0x2, R25 ;  /* 0x0000000203097824 */ /* 0x001fe200078e0219 */
[----:B------:R-:W4:Y:S04]  /*b6e0*/  LDL.LU R30, [R1+0xdc] ;  /* 0x0000dc00011e7983 */ /* 0x000f280000300800 */
[----:B------:R-:W4:Y:S04]  /*b6f0*/  LDL.LU R28, [R1+0xd8] ;  /* 0x0000d800011c7983 */ /* 0x000f280000300800 */
[----:B------:R-:W-:Y:S01]  /*b700*/  @P1 STG.E.U8 desc[UR26][R20.64], R27 ;  /* 0x0000001b14001986 */ /* 0x000fe2000c10111a */
[----:B------:R-:W-:-:S04]  /*b710*/  IADD3 R24, P1, PT, R25, R2, RZ ;  /* 0x0000000219187210 */ /* 0x000fc80007f3e0ff */
[----:B------:R-:W-:Y:S01]  /*b720*/  LEA.HI.X.SX32 R25, R25, R0, 0x1, P1 ;  /* 0x0000000019197211 */ /* 0x000fe200008f0eff */
[----:B------:R0:W-:Y:S01]  /*b730*/  @P5 STG.E.U8 desc[UR26][R22.64], R31 ;  /* 0x0000001f16005986 */ /* 0x0001e2000c10111a */
[----:B--2---:R-:W-:-:S03]  /*b740*/  ISETP.LT.AND P1, PT, R26, UR19, !P0 ;  /* 0x000000131a007c0c */ /* 0x004fc6000c721270 */
[----:B------:R-:W2:Y:S04]  /*b750*/  LDL.LU R26, [R1+0xd4] ;  /* 0x0000d400011a7983 */ /* 0x000ea80000300800 */
[----:B0-----:R-:W2:Y:S01]  /*b760*/  LDL.LU R22, [R1+0xd0] ;  /* 0x0000d00001167983 */ /* 0x001ea20000300800 */
[----:B------:R-:W-:Y:S01]  /*b770*/  IADD3 R8, P5, PT, R9, R2, RZ ;  /* 0x0000000209087210 */ /* 0x000fe20007fbe0ff */
[----:B------:R-:W-:Y:S01]  /*b780*/  IMAD R11, R3, 0x2, R9 ;  /* 0x00000002030b7824 */ /* 0x000fe200078e0209 */
[C---:B------:R-:W-:Y:S01]  /*b790*/  PRMT R29, R4.reuse, 0x7772, RZ ;  /* 0x00007772041d7816 */ /* 0x040fe200000000ff */
[----:B------:R-:W5:Y:S01]  /*b7a0*/  LDL.LU R20, [R1+0xcc] ;  /* 0x0000cc0001147983 */ /* 0x000f620000300800 */
[----:B------:R-:W-:Y:S01]  /*b7b0*/  LEA.HI.X.SX32 R9, R9, R0, 0x1, P5 ;  /* 0x0000000009097211 */ /* 0x000fe200028f0eff */
[----:B------:R-:W-:Y:S01]  /*b7c0*/  IMAD R13, R3, 0x2, R11 ;  /* 0x00000002030d7824 */ /* 0x000fe200078e020b */
[----:B------:R-:W-:Y:S01]  /*b7d0*/  PRMT R27, R4, 0x7773, RZ ;  /* 0x00007773041b7816 */ /* 0x000fe200000000ff */
[----:B------:R-:W-:Y:S01]  /*b7e0*/  @P2 STG.E.U8 desc[UR26][R24.64], R29 ;  /* 0x0000001d18002986 */ /* 0x000fe2000c10111a */
[----:B------:R-:W-:Y:S01]  /*b7f0*/  IADD3 R10, P5, PT, R11, R2, RZ ;  /* 0x000000020b0a7210 */ /* 0x000fe20007fbe0ff */
[----:B------:R-:W-:-:S02]  /*b800*/  IMAD R15, R3, 0x2, R13 ;  /* 0x00000002030f7824 */ /* 0x000fc400078e020d */
[----:B------:R0:W-:Y:S01]  /*b810*/  @P4 STG.E.U8 desc[UR26][R8.64], R27 ;  /* 0x0000001b08004986 */ /* 0x0001e2000c10111a */
[----:B------:R-:W-:Y:S02]  /*b820*/  IADD3 R12, P4, PT, R13, R2, RZ ;  /* 0x000000020d0c7210 */ /* 0x000fe40007f9e0ff */
[-C--:B------:R-:W-:Y:S02]  /*b830*/  LEA.HI.X.SX32 R11, R11, R0.reuse, 0x1, P5 ;  /* 0x000000000b0b7211 */ /* 0x080fe400028f0eff */
[----:B------:R-:W-:Y:S02]  /*b840*/  PRMT R21, R5, 0x7770, RZ ;  /* 0x0000777005157816 */ /* 0x000fe400000000ff */
[----:B------:R-:W-:Y:S02]  /*b850*/  LEA.HI.X.SX32 R13, R13, R0, 0x1, P4 ;  /* 0x000000000d0d7211 */ /* 0x000fe400020f0eff */
[----:B0-----:R-:W-:Y:S01]  /*b860*/  PRMT R27, R5, 0x7771, RZ ;  /* 0x00007771051b7816 */ /* 0x001fe200000000ff */
[----:B------:R-:W-:Y:S01]  /*b870*/  IMAD R9, R3, 0x2, R15 ;  /* 0x0000000203097824 */ /* 0x000fe200078e020f */
[----:B------:R0:W-:Y:S01]  /*b880*/  @P3 STG.E.U8 desc[UR26][R10.64], R21 ;  /* 0x000000150a003986 */ /* 0x0001e2000c10111a */
[----:B------:R-:W-:-:S03]  /*b890*/  IADD3 R14, P3, PT, R15, R2, RZ ;  /* 0x000000020f0e7210 */ /* 0x000fc60007f7e0ff */
[----:B------:R1:W-:Y:S01]  /*b8a0*/  @P6 STG.E.U8 desc[UR26][R12.64], R27 ;  /* 0x0000001b0c006986 */ /* 0x0003e2000c10111a */
[----:B------:R-:W-:Y:S02]  /*b8b0*/  IADD3 R8, P6, PT, R9, R2, RZ ;  /* 0x0000000209087210 */ /* 0x000fe40007fde0ff */
[-C--:B------:R-:W-:Y:S02]  /*b8c0*/  LEA.HI.X.SX32 R15, R15, R0.reuse, 0x1, P3 ;  /* 0x000000000f0f7211 */ /* 0x080fe400018f0eff */
[----:B------:R-:W-:Y:S01]  /*b8d0*/  PRMT R23, R5, 0x7772, RZ ;  /* 0x0000777205177816 */ /* 0x000fe200000000ff */
[----:B0-----:R-:W5:Y:S01]  /*b8e0*/  LDL.LU R10, [R1+0xc8] ;  /* 0x0000c800010a7983 */ /* 0x001f620000300800 */
[----:B------:R-:W-:Y:S01]  /*b8f0*/  IMAD R11, R3, 0x2, R9 ;  /* 0x00000002030b7824 */ /* 0x000fe200078e0209 */
[----:B------:R-:W-:Y:S02]  /*b900*/  LEA.HI.X.SX32 R9, R9, R0, 0x1, P6 ;  /* 0x0000000009097211 */ /* 0x000fe400030f0eff */
[----:B------:R-:W5:Y:S01]  /*b910*/  LDL.LU R29, [R1+0xc4] ;  /* 0x0000c400011d7983 */ /* 0x000f620000300800 */
[----:B------:R-:W-:-:S03]  /*b920*/  PRMT R25, R5, 0x7773, RZ ;  /* 0x0000777305197816 */ /* 0x000fc600000000ff */
[----:B------:R0:W-:Y:S01]  /*b930*/  @P1 STG.E.U8 desc[UR26][R14.64], R23 ;  /* 0x000000170e001986 */ /* 0x0001e2000c10111a */
[----:B---3--:R-:W-:-:S13]  /*b940*/  ISETP.LT.AND P2, PT, R33, UR19, !P0 ;  /* 0x0000001321007c0c */ /* 0x008fda000c741270 */
[----:B------:R-:W-:Y:S01]  /*b950*/  @P2 STG.E.U8 desc[UR26][R8.64], R25 ;  /* 0x0000001908002986 */ /* 0x000fe2000c10111a */
[----:B----4-:R-:W-:-:S03]  /*b960*/  ISETP.LT.AND P3, PT, R28, UR19, !P0 ;  /* 0x000000131c007c0c */ /* 0x010fc6000c761270 */
[----:B------:R-:W3:Y:S04]  /*b970*/  LDL.LU R28, [R1+0xc0] ;  /* 0x0000c000011c7983 */ /* 0x000ee80000300800 */
[----:B------:R-:W4:Y:S01]  /*b980*/  LDL.LU R24, [R1+0xbc] ;  /* 0x0000bc0001187983 */ /* 0x000f220000300800 */
[----:B--2---:R-:W-:-:S03]  /*b990*/  ISETP.LT.AND P2, PT, R22, UR19, !P0 ;  /* 0x0000001316007c0c */ /* 0x004fc6000c741270 */
[----:B------:R-:W2:Y:S01]  /*b9a0*/  LDL.LU R22, [R1+0xb8] ;  /* 0x0000b80001167983 */ /* 0x000ea20000300800 */
[----:B-----5:R-:W-:Y:S01]  /*b9b0*/  ISETP.LT.AND P5, PT, R32, UR19, !P0 ;  /* 0x0000001320007c0c */ /* 0x020fe2000c7a1270 */
[----:B------:R-:W-:Y:S01]  /*b9c0*/  IMAD R21, R3, 0x2, R11 ;  /* 0x0000000203157824 */ /* 0x000fe200078e020b */
[C---:B------:R-:W-:Y:S02]  /*b9d0*/  IADD3 R4, P6, PT, R11.reuse, R2, RZ ;  /* 0x000000020b047210 */ /* 0x040fe40007fde0ff */
[----:B------:R-:W-:Y:S02]  /*b9e0*/  ISETP.LT.AND P4, PT, R30, UR19, !P0 ;  /* 0x000000131e007c0c */ /* 0x000fe4000c781270 */
[----:B------:R-:W-:Y:S01]  /*b9f0*/  LEA.HI.X.SX32 R5, R11, R0, 0x1, P6 ;  /* 0x000000000b057211 */ /* 0x000fe200030f0eff */
[----:B------:R-:W-:Y:S01]  /*ba00*/  IMAD R11, R3, 0x2, R21 ;  /* 0x00000002030b7824 */ /* 0x000fe200078e0215 */
[----:B-1----:R-:W-:Y:S02]  /*ba10*/  IADD3 R12, P6, PT, R21, R2, RZ ;  /* 0x00000002150c7210 */ /* 0x002fe40007fde0ff */
[----:B0-----:R-:W-:-:S02]  /*ba20*/  PRMT R23, R6, 0x7770, RZ ;  /* 0x0000777006177816 */ /* 0x001fc400000000ff */
[----:B------:R-:W-:Y:S01]  /*ba30*/  LEA.HI.X.SX32 R13, R21, R0, 0x1, P6 ;  /* 0x00000000150d7211 */ /* 0x000fe200030f0eff */
[----:B------:R-:W-:Y:S01]  /*ba40*/  IMAD R21, R3, 0x2, R11 ;  /* 0x0000000203157824 */ /* 0x000fe200078e020b */
[C---:B------:R-:W-:Y:S01]  /*ba50*/  IADD3 R14, P6, PT, R11.reuse, R2, RZ ;  /* 0x000000020b0e7210 */ /* 0x040fe20007fde0ff */
[----:B------:R0:W-:Y:S01]  /*ba60*/  @P5 STG.E.U8 desc[UR26][R4.64], R23 ;  /* 0x0000001704005986 */ /* 0x0001e2000c10111a */
[----:B------:R-:W-:Y:S02]  /*ba70*/  PRMT R27, R6, 0x7771, RZ ;  /* 0x00007771061b7816 */ /* 0x000fe400000000ff */
[----:B------:R-:W-:Y:S02]  /*ba80*/  ISETP.LT.AND P5, PT, R20, UR19, !P0 ;  /* 0x0000001314007c0c */ /* 0x000fe4000c7a1270 */
[----:B------:R-:W-:Y:S02]  /*ba90*/  LEA.HI.X.SX32 R15, R11, R0, 0x1, P6 ;  /* 0x000000000b0f7211 */ /* 0x000fe400030f0eff */
[----:B------:R-:W-:Y:S01]  /*baa0*/  IADD3 R20, P6, PT, R21, R2, RZ ;  /* 0x0000000215147210 */ /* 0x000fe20007fde0ff */
[----:B------:R1:W-:Y:S01]  /*bab0*/  @P4 STG.E.U8 desc[UR26][R12.64], R27 ;  /* 0x0000001b0c004986 */ /* 0x0003e2000c10111a */
[----:B------:R-:W-:Y:S01]  /*bac0*/  ISETP.LT.AND P1, PT, R26, UR19, !P0 ;  /* 0x000000131a007c0c */ /* 0x000fe2000c721270 */
[----:B0-----:R-:W-:Y:S01]  /*bad0*/  IMAD R5, R3, 0x2, R21 ;  /* 0x0000000203057824 */ /* 0x001fe200078e0215 */
[----:B------:R-:W-:Y:S01]  /*bae0*/  PRMT R25, R6, 0x7772, RZ ;  /* 0x0000777206197816 */ /* 0x000fe200000000ff */
[----:B------:R-:W5:Y:S01]  /*baf0*/  LDL.LU R26, [R1+0xb4] ;  /* 0x0000b400011a7983 */ /* 0x000f620000300800 */
[----:B------:R-:W-:-:S02]  /*bb00*/  LEA.HI.X.SX32 R21, R21, R0, 0x1, P6 ;  /* 0x0000000015157211 */ /* 0x000fc400030f0eff */
[----:B------:R-:W-:Y:S02]  /*bb10*/  PRMT R23, R6, 0x7773, RZ ;  /* 0x0000777306177816 */ /* 0x000fe400000000ff */
[----:B------:R-:W5:Y:S01]  /*bb20*/  LDL.LU R6, [R1+0xb0] ;  /* 0x0000b00001067983 */ /* 0x000f620000300800 */
[----:B------:R-:W-:Y:S01]  /*bb30*/  IADD3 R4, P6, PT, R5, R2, RZ ;  /* 0x0000000205047210 */ /* 0x000fe20007fde0ff */
[----:B-1----:R-:W-:Y:S02]  /*bb40*/  IMAD R13, R3, 0x2, R5 ;  /* 0x00000002030d7824 */ /* 0x002fe400078e0205 */
[----:B------:R0:W-:Y:S01]  /*bb50*/  @P3 STG.E.U8 desc[UR26][R14.64], R25 ;  /* 0x000000190e003986 */ /* 0x0001e2000c10111a */
[----:B------:R-:W-:Y:S02]  /*bb60*/  LEA.HI.X.SX32 R5, R5, R0, 0x1, P6 ;  /* 0x0000000005057211 */ /* 0x000fe400030f0eff */
[----:B------:R-:W-:Y:S01]  /*bb70*/  IADD3 R12, P6, PT, R13, R2, RZ ;  /* 0x000000020d0c7210 */ /* 0x000fe20007fde0ff */
[----:B------:R-:W5:Y:S01]  /*bb80*/  LDL.LU R30, [R1+0xac] ;  /* 0x0000ac00011e7983 */ /* 0x000f620000300800 */
[----:B------:R-:W-:-:S02]  /*bb90*/  ISETP.LT.AND P3, PT, R29, UR19, !P0 ;  /* 0x000000131d007c0c */ /* 0x000fc4000c761270 */
[----:B------:R-:W-:Y:S01]  /*bba0*/  PRMT R29, R7, 0x7770, RZ ;  /* 0x00007770071d7816 */ /* 0x000fe200000000ff */
[----:B------:R1:W-:Y:S01]  /*bbb0*/  @P1 STG.E.U8 desc[UR26][R20.64], R23 ;  /* 0x0000001714001986 */ /* 0x0003e2000c10111a */
[----:B0-----:R-:W-:Y:S01]  /*bbc0*/  IMAD R15, R3, 0x2, R13 ;  /* 0x00000002030f7824 */ /* 0x001fe200078e020d */
[----:B------:R-:W-:Y:S02]  /*bbd0*/  LEA.HI.X.SX32 R13, R13, R0, 0x1, P6 ;  /* 0x000000000d0d7211 */ /* 0x000fe400030f0eff */
[----:B------:R-:W-:Y:S01]  /*bbe0*/  PRMT R25, R7, 0x7771, RZ ;  /* 0x0000777107197816 */ /* 0x000fe200000000ff */
[----:B------:R-:W-:Y:S04]  /*bbf0*/  @P2 STG.E.U8 desc[UR26][R4.64], R29 ;  /* 0x0000001d04002986 */ /* 0x000fe8000c10111a */
[----:B------:R0:W-:Y:S01]  /*bc00*/  @P5 STG.E.U8 desc[UR26][R12.64], R25 ;  /* 0x000000190c005986 */ /* 0x0001e2000c10111a */
[----:B----4-:R-:W-:-:S03]  /*bc10*/  ISETP.LT.AND P2, PT, R24, UR19, !P0 ;  /* 0x0000001318007c0c */ /* 0x010fc6000c741270 */
[----:B------:R-:W4:Y:S01]  /*bc20*/  LDL.LU R24, [R1+0xa8] ;  /* 0x0000a80001187983 */ /* 0x000f220000300800 */
[----:B--2---:R-:W-:-:S03]  /*bc30*/  ISETP.LT.AND P5, PT, R22, UR19, !P0 ;  /* 0x0000001316007c0c */ /* 0x004fc6000c7a1270 */
[----:B------:R-:W2:Y:S01]  /*bc40*/  LDL.LU R22, [R1+0xa4] ;  /* 0x0000a40001167983 */ /* 0x000ea20000300800 */
[----:B------:R-:W-:-:S03]  /*bc50*/  ISETP.LT.AND P4, PT, R10, UR19, !P0 ;  /* 0x000000130a007c0c */ /* 0x000fc6000c781270 */
[----:B------:R-:W5:Y:S01]  /*bc60*/  LDS.128 R8, [R238] ;  /* 0x00000000ee087984 */ /* 0x000f620000000c00 */
[----:B------:R-:W-:Y:S01]  /*bc70*/  IADD3 R14, P6, PT, R15, R2, RZ ;  /* 0x000000020f0e7210 */ /* 0x000fe20007fde0ff */
[----:B-1----:R-:W-:-:S03]  /*bc80*/  IMAD R21, R3, 0x2, R15 ;  /* 0x0000000203157824 */ /* 0x002fc600078e020f */
[----:B------:R-:W-:Y:S01]  /*bc90*/  LEA.HI.X.SX32 R15, R15, R0, 0x1, P6 ;  /* 0x000000000f0f7211 */ /* 0x000fe200030f0eff */
[----:B------:R-:W-:Y:S01]  /*bca0*/  IMAD R23, R3, 0x2, R21 ;  /* 0x0000000203177824 */ /* 0x000fe200078e0215 */
[----:B------:R-:W-:Y:S02]  /*bcb0*/  IADD3 R20, P6, PT, R21, R2, RZ ;  /* 0x0000000215147210 */ /* 0x000fe40007fde0ff */
[----:B------:R-:W-:Y:S02]  /*bcc0*/  PRMT R27, R7, 0x7772, RZ ;  /* 0x00007772071b7816 */ /* 0x000fe400000000ff */
[----:B------:R-:W-:Y:S02]  /*bcd0*/  LEA.HI.X.SX32 R21, R21, R0, 0x1, P6 ;  /* 0x0000000015157211 */ /* 0x000fe400030f0eff */
[----:B0-----:R-:W-:Y:S01]  /*bce0*/  PRMT R25, R7, 0x7773, RZ ;  /* 0x0000777307197816 */ /* 0x001fe200000000ff */
[----:B------:R-:W-:Y:S01]  /*bcf0*/  IMAD R7, R3, 0x2, R23 ;  /* 0x0000000203077824 */ /* 0x000fe200078e0217 */
[----:B------:R-:W-:Y:S01]  /*bd00*/  IADD3 R4, P6, PT, R23, R2, RZ ;  /* 0x0000000217047210 */ /* 0x000fe20007fde0ff */
[----:B------:R0:W-:Y:S01]  /*bd10*/  @P4 STG.E.U8 desc[UR26][R14.64], R27 ;  /* 0x0000001b0e004986 */ /* 0x0001e2000c10111a */
[----:B---3--:R-:W-:Y:S01]  /*bd20*/  ISETP.LT.AND P1, PT, R28, UR19, !P0 ;  /* 0x000000131c007c0c */ /* 0x008fe2000c721270 */
[----:B------:R-:W-:Y:S01]  /*bd30*/  IMAD R13, R3, 0x2, R7 ;  /* 0x00000002030d7824 */ /* 0x000fe200078e0207 */
[----:B------:R-:W-:Y:S01]  /*bd40*/  LEA.HI.X.SX32 R5, R23, R0, 0x1, P6 ;  /* 0x0000000017057211 */ /* 0x000fe200030f0eff */
[----:B------:R1:W-:Y:S01]  /*bd50*/  @P3 STG.E.U8 desc[UR26][R20.64], R25 ;  /* 0x0000001914003986 */ /* 0x0003e2000c10111a */
[----:B-----5:R-:W-:-:S03]  /*bd60*/  ISETP.LT.AND P4, PT, R26, UR19, !P0 ;  /* 0x000000131a007c0c */ /* 0x020fc6000c781270 */
[----:B------:R-:W3:Y:S01]  /*bd70*/  LDL.LU R28, [R1+0xa0] ;  /* 0x0000a000011c7983 */ /* 0x000ee20000300800 */
[----:B------:R-:W-:Y:S01]  /*bd80*/  ISETP.LT.AND P3, PT, R6, UR19, !P0 ;  /* 0x0000001306007c0c */ /* 0x000fe2000c761270 */
[----:B0-----:R-:W-:Y:S01]  /*bd90*/  IMAD R15, R3, 0x2, R13 ;  /* 0x00000002030f7824 */ /* 0x001fe200078e020d */
[C---:B------:R-:W-:Y:S01]  /*bda0*/  IADD3 R6, P6, PT, R7.reuse, R2, RZ ;  /* 0x0000000207067210 */ /* 0x040fe20007fde0ff */
[----:B------:R-:W5:Y:S03]  /*bdb0*/  LDL.LU R26, [R1+0x9c] ;  /* 0x00009c00011a7983 */ /* 0x000f660000300800 */
[----:B------:R-:W-:Y:S01]  /*bdc0*/  LEA.HI.X.SX32 R7, R7, R0, 0x1, P6 ;  /* 0x0000000007077211 */ /* 0x000fe200030f0eff */
[----:B-1----:R-:W3:Y:S01]  /*bdd0*/  LDL.LU R20, [R1+0x98] ;  /* 0x0000980001147983 */ /* 0x002ee20000300800 */
[----:B------:R-:W-:Y:S02]  /*bde0*/  IADD3 R12, P6, PT, R13, R2, RZ ;  /* 0x000000020d0c7210 */ /* 0x000fe40007fde0ff */
[----:B------:R-:W-:-:S02]  /*bdf0*/  PRMT R23, R8, 0x7770, RZ ;  /* 0x0000777008177816 */ /* 0x000fc400000000ff */
[C---:B------:R-:W-:Y:S02]  /*be00*/  PRMT R27, R8.reuse, 0x7771, RZ ;  /* 0x00007771081b7816 */ /* 0x040fe400000000ff */
[----:B------:R-:W-:Y:S02]  /*be10*/  LEA.HI.X.SX32 R13, R13, R0, 0x1, P6 ;  /* 0x000000000d0d7211 */ /* 0x000fe400030f0eff */
[----:B------:R-:W-:Y:S01]  /*be20*/  PRMT R25, R8, 0x7772, RZ ;  /* 0x0000777208197816 */ /* 0x000fe200000000ff */
[----:B------:R0:W-:Y:S04]  /*be30*/  @P1 STG.E.U8 desc[UR26][R4.64], R23 ;  /* 0x0000001704001986 */ /* 0x0001e8000c10111a */
[----:B------:R1:W-:Y:S04]  /*be40*/  @P2 STG.E.U8 desc[UR26][R6.64], R27 ;  /* 0x0000001b06002986 */ /* 0x0003e8000c10111a */
[----:B------:R0:W-:Y:S01]  /*be50*/  @P5 STG.E.U8 desc[UR26][R12.64], R25 ;  /* 0x000000190c005986 */ /* 0x0001e2000c10111a */
[----:B----4-:R-:W-:-:S03]  /*be60*/  ISETP.LT.AND P2, PT, R24, UR19, !P0 ;  /* 0x0000001318007c0c */ /* 0x010fc6000c741270 */
[----:B------:R-:W4:Y:S01]  /*be70*/  LDL.LU R24, [R1+0x94] ;  /* 0x0000940001187983 */ /* 0x000f220000300800 */
[----:B--2---:R-:W-:-:S03]  /*be80*/  ISETP.LT.AND P5, PT, R22, UR19, !P0 ;  /* 0x0000001316007c0c */ /* 0x004fc6000c7a1270 */
[----:B------:R-:W2:Y:S01]  /*be90*/  LDL.LU R22, [R1+0x90] ;  /* 0x0000900001167983 */ /* 0x000ea20000300800 */
[----:B------:R-:W-:Y:S01]  /*bea0*/  IADD3 R14, P6, PT, R15, R2, RZ ;  /* 0x000000020f0e7210 */ /* 0x000fe20007fde0ff */
[----:B0-----:R-:W-:-:S03]  /*beb0*/  IMAD R5, R3, 0x2, R15 ;  /* 0x0000000203057824 */ /* 0x001fc600078e020f */
[----:B------:R-:W-:Y:S01]  /*bec0*/  LEA.HI.X.SX32 R15, R15, R0, 0x1, P6 ;  /* 0x000000000f0f7211 */ /* 0x000fe200030f0eff */
[----:B-1----:R-:W-:Y:S01]  /*bed0*/  IMAD R7, R3, 0x2, R5 ;  /* 0x0000000203077824 */ /* 0x002fe200078e0205 */
[----:B------:R-:W-:Y:S02]  /*bee0*/  IADD3 R4, P6, PT, R5, R2, RZ ;  /* 0x0000000205047210 */ /* 0x000fe40007fde0ff */
[----:B------:R-:W-:Y:S01]  /*bef0*/  PRMT R23, R8, 0x7773, RZ ;  /* 0x0000777308177816 */ /* 0x000fe200000000ff */
[----:B------:R-:W-:Y:S01]  /*bf00*/  IMAD R21, R3, 0x2, R7 ;  /* 0x0000000203157824 */ /* 0x000fe200078e0207 */
[----:B------:R-:W-:Y:S01]  /*bf10*/  LEA.HI.X.SX32 R5, R5, R0, 0x1, P6 ;  /* 0x0000000005057211 */ /* 0x000fe200030f0eff */
[----:B------:R-:W4:Y:S01]  /*bf20*/  LDL.LU R8, [R1+0x8c] ;  /* 0x00008c0001087983 */ /* 0x000f220000300800 */
[C---:B------:R-:W-:Y:S02]  /*bf30*/  IADD3 R6, P6, PT, R7.reuse, R2, RZ ;  /* 0x0000000207067210 */ /* 0x040fe40007fde0ff */
[----:B------:R-:W-:Y:S01]  /*bf40*/  ISETP.LT.AND P1, PT, R30, UR19, !P0 ;  /* 0x000000131e007c0c */ /* 0x000fe2000c721270 */
[----:B------:R0:W-:Y:S01]  /*bf50*/  @P4 STG.E.U8 desc[UR26][R14.64], R23 ;  /* 0x000000170e004986 */ /* 0x0001e2000c10111a */
[----:B------:R-:W-:-:S02]  /*bf60*/  LEA.HI.X.SX32 R7, R7, R0, 0x1, P6 ;  /* 0x0000000007077211 */ /* 0x000fc400030f0eff */
[----:B------:R-:W-:Y:S02]  /*bf70*/  IADD3 R12, P6, PT, R21, R2, RZ ;  /* 0x00000002150c7210 */ /* 0x000fe40007fde0ff */
[----:B------:R-:W-:Y:S02]  /*bf80*/  PRMT R27, R9, 0x7770, RZ ;  /* 0x00007770091b7816 */ /* 0x000fe400000000ff */
[----:B------:R-:W-:Y:S01]  /*bf90*/  LEA.HI.X.SX32 R13, R21, R0, 0x1, P6 ;  /* 0x00000000150d7211 */ /* 0x000fe200030f0eff */
[----:B0-----:R-:W-:Y:S02]  /*bfa0*/  IMAD R15, R3, 0x2, R21 ;  /* 0x00000002030f7824 */ /* 0x001fe400078e0215 */
[----:B------:R0:W-:Y:S01]  /*bfb0*/  @P3 STG.E.U8 desc[UR26][R4.64], R27 ;  /* 0x0000001b04003986 */ /* 0x0001e2000c10111a */
[----:B------:R-:W-:Y:S02]  /*bfc0*/  PRMT R25, R9, 0x7771, RZ ;  /* 0x0000777109197816 */ /* 0x000fe400000000ff */
[----:B------:R-:W-:-:S02]  /*bfd0*/  IADD3 R14, P6, PT, R15, R2, RZ ;  /* 0x000000020f0e7210 */ /* 0x000fc40007fde0ff */
[C---:B------:R-:W-:Y:S02]  /*bfe0*/  PRMT R23, R9.reuse, 0x7772, RZ ;  /* 0x0000777209177816 */ /* 0x040fe400000000ff */
[----:B------:R-:W-:Y:S01]  /*bff0*/  PRMT R21, R9, 0x7773, RZ ;  /* 0x0000777309157816 */ /* 0x000fe200000000ff */
[----:B0-----:R-:W-:Y:S01]  /*c000*/  IMAD R5, R3, 0x2, R15 ;  /* 0x0000000203057824 */ /* 0x001fe200078e020f */
[----:B------:R-:W-:Y:S01]  /*c010*/  LEA.HI.X.SX32 R15, R15, R0, 0x1, P6 ;  /* 0x000000000f0f7211 */ /* 0x000fe200030f0eff */
[----:B------:R-:W-:Y:S01]  /*c020*/  @P1 STG.E.U8 desc[UR26][R6.64], R25 ;  /* 0x0000001906001986 */ /* 0x000fe2000c10111a */
[----:B---3--:R-:W-:Y:S02]  /*c030*/  ISETP.LT.AND P4, PT, R28, UR19, !P0 ;  /* 0x000000131c007c0c */ /* 0x008fe4000c781270 */
[----:B------:R-:W-:Y:S01]  /*c040*/  ISETP.LT.AND P1, PT, R20, UR19, !P0 ;  /* 0x0000001314007c0c */ /* 0x000fe2000c721270 */
[----:B------:R-:W3:Y:S01]  /*c050*/  LDL.LU R28, [R1+0x88] ;  /* 0x00008800011c7983 */ /* 0x000ee20000300800 */
[----:B-----5:R-:W-:-:S03]  /*c060*/  ISETP.LT.AND P3, PT, R26, UR19, !P0 ;  /* 0x000000131a007c0c */ /* 0x020fc6000c761270 */
[----:B------:R0:W-:Y:S04]  /*c070*/  @P2 STG.E.U8 desc[UR26][R12.64], R23 ;  /* 0x000000170c002986 */ /* 0x0001e8000c10111a */
[----:B------:R-:W5:Y:S04]  /*c080*/  LDL.LU R20, [R1+0x84] ;  /* 0x0000840001147983 */ /* 0x000f680000300800 */
[----:B------:R1:W-:Y:S04]  /*c090*/  @P5 STG.E.U8 desc[UR26][R14.64], R21 ;  /* 0x000000150e005986 */ /* 0x0003e8000c10111a */
[----:B------:R-:W3:Y:S01]  /*c0a0*/  LDL.LU R26, [R1+0x80] ;  /* 0x00008000011a7983 */ /* 0x000ee20000300800 */
[----:B--2---:R-:W-:-:S03]  /*c0b0*/  ISETP.LT.AND P5, PT, R22, UR19, !P0 ;  /* 0x0000001316007c0c */ /* 0x004fc6000c7a1270 */
[----:B------:R-:W2:Y:S01]  /*c0c0*/  LDL.LU R22, [R1+0x7c] ;  /* 0x00007c0001167983 */ /* 0x000ea20000300800 */
[----:B------:R-:W-:Y:S01]  /*c0d0*/  IADD3 R4, P6, PT, R5, R2, RZ ;  /* 0x0000000205047210 */ /* 0x000fe20007fde0ff */
[----:B------:R-:W-:Y:S01]  /*c0e0*/  IMAD R9, R3, 0x2, R5 ;  /* 0x0000000203097824 */ /* 0x000fe200078e0205 */
[----:B------:R-:W-:Y:S02]  /*c0f0*/  PRMT R27, R10, 0x7770, RZ ;  /* 0x000077700a1b7816 */ /* 0x000fe400000000ff */
[----:B------:R-:W-:Y:S01]  /*c100*/  LEA.HI.X.SX32 R5, R5, R0, 0x1, P6 ;  /* 0x0000000005057211 */ /* 0x000fe200030f0eff */
[----:B0-----:R-:W-:Y:S01]  /*c110*/  IMAD R13, R3, 0x2, R9 ;  /* 0x00000002030d7824 */ /* 0x001fe200078e0209 */
[C---:B------:R-:W-:Y:S02]  /*c120*/  IADD3 R6, P6, PT, R9.reuse, R2, RZ ;  /* 0x0000000209067210 */ /* 0x040fe40007fde0ff */
[----:B----4-:R-:W-:Y:S01]  /*c130*/  ISETP.LT.AND P2, PT, R24, UR19, !P0 ;  /* 0x0000001318007c0c */ /* 0x010fe2000c741270 */
[----:B------:R0:W-:Y:S01]  /*c140*/  @P4 STG.E.U8 desc[UR26][R4.64], R27 ;  /* 0x0000001b04004986 */ /* 0x0001e2000c10111a */
[----:B------:R-:W-:Y:S01]  /*c150*/  LEA.HI.X.SX32 R7, R9, R0, 0x1, P6 ;  /* 0x0000000009077211 */ /* 0x000fe200030f0eff */
[----:B-1----:R-:W-:Y:S01]  /*c160*/  IMAD R15, R3, 0x2, R13 ;  /* 0x00000002030f7824 */ /* 0x002fe200078e020d */
[----:B------:R-:W-:Y:S01]  /*c170*/  ISETP.LT.AND P4, PT, R8, UR19, !P0 ;  /* 0x0000001308007c0c */ /* 0x000fe2000c781270 */
[----:B------:R-:W4:Y:S01]  /*c180*/  LDL.LU R24, [R1+0x78] ;  /* 0x0000780001187983 */ /* 0x000f220000300800 */
[----:B------:R-:W-:-:S03]  /*c190*/  IADD3 R8, P6, PT, R13, R2, RZ ;  /* 0x000000020d087210 */ /* 0x000fc60007fde0ff */
[----:B------:R-:W4:Y:S01]  /*c1a0*/  LDL.LU R14, [R1+0x74] ;  /* 0x00007400010e7983 */ /* 0x000f220000300800 */
[----:B------:R-:W-:Y:S01]  /*c1b0*/  LEA.HI.X.SX32 R9, R13, R0, 0x1, P6 ;  /* 0x000000000d097211 */ /* 0x000fe200030f0eff */
[----:B------:R-:W-:Y:S01]  /*c1c0*/  IMAD R21, R3, 0x2, R15 ;  /* 0x0000000203157824 */ /* 0x000fe200078e020f */
[C---:B------:R-:W-:Y:S02]  /*c1d0*/  IADD3 R12, P6, PT, R15.reuse, R2, RZ ;  /* 0x000000020f0c7210 */ /* 0x040fe40007fde0ff */
[C---:B------:R-:W-:Y:S02]  /*c1e0*/  PRMT R23, R10.reuse, 0x7771, RZ ;  /* 0x000077710a177816 */ /* 0x040fe400000000ff */
[----:B------:R-:W-:Y:S02]  /*c1f0*/  LEA.HI.X.SX32 R13, R15, R0, 0x1, P6 ;  /* 0x000000000f0d7211 */ /* 0x000fe400030f0eff */
[----:B0-----:R-:W-:Y:S01]  /*c200*/  IADD3 R4, P6, PT, R21, R2, RZ ;  /* 0x0000000215047210 */ /* 0x001fe20007fde0ff */
[----:B------:R0:W-:Y:S01]  /*c210*/  @P3 STG.E.U8 desc[UR26][R6.64], R23 ;  /* 0x0000001706003986 */ /* 0x0001e2000c10111a */
[----:B------:R-:W-:-:S02]  /*c220*/  PRMT R25, R10, 0x7772, RZ ;  /* 0x000077720a197816 */ /* 0x000fc400000000ff */
[----:B------:R-:W-:Y:S02]  /*c230*/  PRMT R27, R10, 0x7773, RZ ;  /* 0x000077730a1b7816 */ /* 0x000fe400000000ff */
[----:B------:R-:W-:Y:S01]  /*c240*/  LEA.HI.X.SX32 R5, R21, R0, 0x1, P6 ;  /* 0x0000000015057211 */ /* 0x000fe200030f0eff */
[----:B------:R-:W-:Y:S01]  /*c250*/  @P1 STG.E.U8 desc[UR26][R8.64], R25 ;  /* 0x0000001908001986 */ /* 0x000fe2000c10111a */
[----:B0-----:R-:W-:-:S03]  /*c260*/  PRMT R23, R11, 0x7770, RZ ;  /* 0x000077700b177816 */ /* 0x001fc600000000ff */
[----:B------:R0:W-:Y:S04]  /*c270*/  @P2 STG.E.U8 desc[UR26][R12.64], R27 ;  /* 0x0000001b0c002986 */ /* 0x0001e8000c10111a */
[----:B------:R1:W-:Y:S01]  /*c280*/  @P5 STG.E.U8 desc[UR26][R4.64], R23 ;  /* 0x0000001704005986 */ /* 0x0003e2000c10111a */
[----:B-----5:R-:W-:-:S03]  /*c290*/  ISETP.LT.AND P1, PT, R20, UR19, !P0 ;  /* 0x0000001314007c0c */ /* 0x020fc6000c721270 */
[----:B------:R-:W5:Y:S04]  /*c2a0*/  LDL.LU R20, [R1+0x70] ;  /* 0x0000700001147983 */ /* 0x000f680000300800 */
[----:B0-----:R-:W5:Y:S01]  /*c2b0*/  LDL.LU R12, [R1+0x6c] ;  /* 0x00006c00010c7983 */ /* 0x001f620000300800 */
[----:B--2---:R-:W-:-:S03]  /*c2c0*/  ISETP.LT.AND P5, PT, R22, UR19, !P0 ;  /* 0x0000001316007c0c */ /* 0x004fc6000c7a1270 */
[----:B------:R-:W2:Y:S01]  /*c2d0*/  LDL.LU R22, [R1+0x68] ;  /* 0x0000680001167983 */ /* 0x000ea20000300800 */
[----:B------:R-:W-:Y:S01]  /*c2e0*/  IMAD R7, R3, 0x2, R21 ;  /* 0x0000000203077824 */ /* 0x000fe200078e0215 */
[----:B---3--:R-:W-:-:S03]  /*c2f0*/  ISETP.LT.AND P3, PT, R28, UR19, !P0 ;  /* 0x000000131c007c0c */ /* 0x008fc6000c761270 */
[----:B------:R-:W-:Y:S01]  /*c300*/  IMAD R9, R3, 0x2, R7 ;  /* 0x0000000203097824 */ /* 0x000fe200078e0207 */
[----:B------:R-:W-:-:S04]  /*c310*/  IADD3 R6, P6, PT, R7, R2, RZ ;  /* 0x0000000207067210 */ /* 0x000fc80007fde0ff */
[----:B------:R-:W-:Y:S02]  /*c320*/  LEA.HI.X.SX32 R7, R7, R0, 0x1, P6 ;  /* 0x0000000007077211 */ /* 0x000fe400030f0eff */
[----:B------:R-:W-:Y:S01]  /*c330*/  IADD3 R8, P6, PT, R9, R2, RZ ;  /* 0x0000000209087210 */ /* 0x000fe20007fde0ff */
[----:B------:R-:W-:Y:S01]  /*c340*/  IMAD R15, R3, 0x2, R9 ;  /* 0x00000002030f7824 */ /* 0x000fe200078e0209 */
[----:B------:R-:W-:Y:S02]  /*c350*/  PRMT R25, R11, 0x7771, RZ ;  /* 0x000077710b197816 */ /* 0x000fe400000000ff */
[----:B------:R-:W-:Y:S02]  /*c360*/  LEA.HI.X.SX32 R9, R9, R0, 0x1, P6 ;  /* 0x0000000009097211 */ /* 0x000fe400030f0eff */
[----:B-1----:R-:W-:Y:S01]  /*c370*/  PRMT R23, R11, 0x7772, RZ ;  /* 0x000077720b177816 */ /* 0x002fe200000000ff */
[----:B------:R0:W-:Y:S01]  /*c380*/  @P4 STG.E.U8 desc[UR26][R6.64], R25 ;  /* 0x0000001906004986 */ /* 0x0001e2000c10111a */
[----:B----4-:R-:W-:Y:S01]  /*c390*/  ISETP.LT.AND P4, PT, R24, UR19, !P0 ;  /* 0x0000001318007c0c */ /* 0x010fe2000c781270 */
[----:B------:R-:W-:Y:S01]  /*c3a0*/  IMAD R5, R3, 0x2, R15 ;  /* 0x0000000203057824 */ /* 0x000fe200078e020f */
[----:B------:R-:W-:Y:S01]  /*c3b0*/  IADD3 R10, P6, PT, R15, R2, RZ ;  /* 0x000000020f0a7210 */ /* 0x000fe20007fde0ff */
[----:B------:R1:W-:Y:S01]  /*c3c0*/  @P3 STG.E.U8 desc[UR26][R8.64], R23 ;  /* 0x0000001708003986 */ /* 0x0003e2000c10111a */
[----:B------:R-:W-:-:S03]  /*c3d0*/  ISETP.LT.AND P3, PT, R14, UR19, !P0 ;  /* 0x000000130e007c0c */ /* 0x000fc6000c761270 */
[----:B------:R-:W3:Y:S01]  /*c3e0*/  LDL.LU R24, [R1+0x64] ;  /* 0x0000640001187983 */ /* 0x000ee20000300800 */
[----:B------:R-:W-:-:S03]  /*c3f0*/  PRMT R21, R11, 0x7773, RZ ;  /* 0x000077730b157816 */ /* 0x000fc600000000ff */
[----:B------:R-:W4:Y:S01]  /*c400*/  LDL.LU R14, [R1+0x60] ;  /* 0x00006000010e7983 */ /* 0x000f220000300800 */
[----:B------:R-:W-:Y:S01]  /*c410*/  LEA.HI.X.SX32 R11, R15, R0, 0x1, P6 ;  /* 0x000000000f0b7211 */ /* 0x000fe200030f0eff */
[----:B0-----:R-:W-:Y:S01]  /*c420*/  IMAD R7, R3, 0x2, R5 ;  /* 0x0000000203077824 */ /* 0x001fe200078e0205 */
[----:B------:R-:W-:Y:S02]  /*c430*/  ISETP.LT.AND P2, PT, R26, UR19, !P0 ;  /* 0x000000131a007c0c */ /* 0x000fe4000c741270 */
[----:B------:R-:W-:-:S04]  /*c440*/  IADD3 R4, P6, PT, R5, R2, RZ ;  /* 0x0000000205047210 */ /* 0x000fc80007fde0ff */
[----:B------:R-:W-:Y:S02]  /*c450*/  LEA.HI.X.SX32 R5, R5, R0, 0x1, P6 ;  /* 0x0000000005057211 */ /* 0x000fe400030f0eff */
[----:B------:R-:W-:Y:S01]  /*c460*/  IADD3 R6, P6, PT, R7, R2, RZ ;  /* 0x0000000207067210 */ /* 0x000fe20007fde0ff */
[----:B------:R-:W-:Y:S01]  /*c470*/  IMAD R13, R3, 0x2, R7 ;  /* 0x00000002030d7824 */ /* 0x000fe200078e0207 */
[C---:B------:R-:W-:Y:S02]  /*c480*/  PRMT R15, R16.reuse, 0x7770, RZ ;  /* 0x00007770100f7816 */ /* 0x040fe400000000ff */
[----:B------:R-:W-:Y:S02]  /*c490*/  LEA.HI.X.SX32 R7, R7, R0, 0x1, P6 ;  /* 0x0000000007077211 */ /* 0x000fe400030f0eff */
[----:B-1----:R-:W-:Y:S01]  /*c4a0*/  PRMT R23, R16, 0x7771, RZ ;  /* 0x0000777110177816 */ /* 0x002fe200000000ff */
[----:B------:R0:W-:Y:S01]  /*c4b0*/  @P1 STG.E.U8 desc[UR26][R10.64], R21 ;  /* 0x000000150a001986 */ /* 0x0001e2000c10111a */
[----:B-----5:R-:W-:-:S03]  /*c4c0*/  ISETP.LT.AND P1, PT, R20, UR19, !P0 ;  /* 0x0000001314007c0c */ /* 0x020fc6000c721270 */
[----:B------:R1:W-:Y:S01]  /*c4d0*/  @P2 STG.E.U8 desc[UR26][R4.64], R15 ;  /* 0x0000000f04002986 */ /* 0x0003e2000c10111a */
[----:B------:R-:W-:-:S03]  /*c4e0*/  ISETP.LT.AND P2, PT, R12, UR19, !P0 ;  /* 0x000000130c007c0c */ /* 0x000fc6000c741270 */
[----:B------:R-:W5:Y:S04]  /*c4f0*/  LDL.LU R20, [R1+0x5c] ;  /* 0x00005c0001147983 */ /* 0x000f680000300800 */
[----:B------:R2:W-:Y:S01]  /*c500*/  @P5 STG.E.U8 desc[UR26][R6.64], R23 ;  /* 0x0000001706005986 */ /* 0x0005e2000c10111a */
[----:B0-----:R-:W-:-:S03]  /*c510*/  PRMT R21, R16, 0x7772, RZ ;  /* 0x0000777210157816 */ /* 0x001fc600000000ff */
[----:B------:R-:W5:Y:S01]  /*c520*/  LDL.LU R12, [R1+0x58] ;  /* 0x00005800010c7983 */ /* 0x000f620000300800 */
[----:B-1----:R-:W-:Y:S02]  /*c530*/  PRMT R15, R16, 0x7773, RZ ;  /* 0x00007773100f7816 */ /* 0x002fe400000000ff */
[----:B--2---:R-:W-:Y:S02]  /*c540*/  ISETP.LT.AND P5, PT, R22, UR19, !P0 ;  /* 0x0000001316007c0c */ /* 0x004fe4000c7a1270 */
[----:B------:R-:W2:Y:S04]  /*c550*/  LDL.LU R22, [R1+0x54] ;  /* 0x0000540001167983 */ /* 0x000ea80000300800 */
[----:B------:R-:W2:Y:S01]  /*c560*/  LDL.LU R16, [R1+0x50] ;  /* 0x0000500001107983 */ /* 0x000ea20000300800 */
[----:B------:R-:W-:Y:S01]  /*c570*/  IADD3 R8, P6, PT, R13, R2, RZ ;  /* 0x000000020d087210 */ /* 0x000fe20007fde0ff */
[----:B------:R-:W-:-:S03]  /*c580*/  IMAD R11, R3, 0x2, R13 ;  /* 0x00000002030b7824 */ /* 0x000fc600078e020d */
[----:B------:R-:W-:Y:S01]  /*c590*/  LEA.HI.X.SX32 R9, R13, R0, 0x1, P6 ;  /* 0x000000000d097211 */ /* 0x000fe200030f0eff */
[----:B------:R-:W-:Y:S01]  /*c5a0*/  IMAD R5, R3, 0x2, R11 ;  /* 0x0000000203057824 */ /* 0x000fe200078e020b */
[----:B------:R-:W-:-:S04]  /*c5b0*/  IADD3 R10, P6, PT, R11, R2, RZ ;  /* 0x000000020b0a7210 */ /* 0x000fc80007fde0ff */
[----:B------:R-:W-:Y:S01]  /*c5c0*/  LEA.HI.X.SX32 R11, R11, R0, 0x1, P6 ;  /* 0x000000000b0b7211 */ /* 0x000fe200030f0eff */
[----:B------:R-:W-:Y:S01]  /*c5d0*/  IMAD R13, R3, 0x2, R5 ;  /* 0x00000002030d7824 */ /* 0x000fe200078e0205 */
[C---:B------:R-:W-:Y:S01]  /*c5e0*/  IADD3 R4, P6, PT, R5.reuse, R2, RZ ;  /* 0x0000000205047210 */ /* 0x040fe20007fde0ff */
[----:B------:R0:W-:Y:S03]  /*c5f0*/  @P4 STG.E.U8 desc[UR26][R8.64], R21 ;  /* 0x0000001508004986 */ /* 0x0001e6000c10111a */
[----:B------:R-:W-:Y:S01]  /*c600*/  LEA.HI.X.SX32 R5, R5, R0, 0x1, P6 ;  /* 0x0000000005057211 */ /* 0x000fe200030f0eff */
[----:B------:R1:W-:Y:S01]  /*c610*/  @P3 STG.E.U8 desc[UR26][R10.64], R15 ;  /* 0x0000000f0a003986 */ /* 0x0003e2000c10111a */
[----:B------:R-:W-:Y:S02]  /*c620*/  IADD3 R6, P6, PT, R13, R2, RZ ;  /* 0x000000020d067210 */ /* 0x000fe40007fde0ff */
[----:B----4-:R-:W-:Y:S01]  /*c630*/  ISETP.LT.AND P3, PT, R14, UR19, !P0 ;  /* 0x000000130e007c0c */ /* 0x010fe2000c761270 */
[----:B0-----:R-:W-:Y:S01]  /*c640*/  IMAD R9, R3, 0x2, R13 ;  /* 0x0000000203097824 */ /* 0x001fe200078e020d */
[----:B------:R-:W4:Y:S01]  /*c650*/  LDL.LU R14, [R1+0x4c] ;  /* 0x00004c00010e7983 */ /* 0x000f220000300800 */
[----:B------:R-:W-:-:S02]  /*c660*/  LEA.HI.X.SX32 R7, R13, R0, 0x1, P6 ;  /* 0x000000000d077211 */ /* 0x000fc400030f0eff */
[----:B-1----:R-:W-:Y:S01]  /*c670*/  IMAD R11, R3, 0x2, R9 ;  /* 0x00000002030b7824 */ /* 0x002fe200078e0209 */
[----:B------:R-:W-:Y:S02]  /*c680*/  IADD3 R8, P6, PT, R9, R2, RZ ;  /* 0x0000000209087210 */ /* 0x000fe40007fde0ff */
[----:B---3--:R-:W-:Y:S02]  /*c690*/  ISETP.LT.AND P4, PT, R24, UR19, !P0 ;  /* 0x0000001318007c0c */ /* 0x008fe4000c781270 */
[----:B------:R-:W-:Y:S01]  /*c6a0*/  PRMT R25, R17, 0x7770, RZ ;  /* 0x0000777011197816 */ /* 0x000fe200000000ff */
[----:B------:R-:W-:Y:S01]  /*c6b0*/  IMAD R15, R3, 0x2, R11 ;  /* 0x00000002030f7824 */ /* 0x000fe200078e020b */
[----:B------:R-:W-:Y:S01]  /*c6c0*/  LEA.HI.X.SX32 R9, R9, R0, 0x1, P6 ;  /* 0x0000000009097211 */ /* 0x000fe200030f0eff */
[----:B------:R-:W3:Y:S01]  /*c6d0*/  LDL.LU R24, [R1+0x48] ;  /* 0x0000480001187983 */ /* 0x000ee20000300800 */
[----:B------:R-:W-:Y:S02]  /*c6e0*/  IADD3 R10, P6, PT, R11, R2, RZ ;  /* 0x000000020b0a7210 */ /* 0x000fe40007fde0ff */
[C---:B------:R-:W-:Y:S01]  /*c6f0*/  PRMT R21, R17.reuse, 0x7771, RZ ;  /* 0x0000777111157816 */ /* 0x040fe200000000ff */
[----:B------:R0:W-:Y:S01]  /*c700*/  @P1 STG.E.U8 desc[UR26][R4.64], R25 ;  /* 0x0000001904001986 */ /* 0x0001e2000c10111a */
[----:B------:R-:W-:-:S02]  /*c710*/  PRMT R23, R17, 0x7772, RZ ;  /* 0x0000777211177816 */ /* 0x000fc400000000ff */
[----:B------:R-:W-:Y:S01]  /*c720*/  LEA.HI.X.SX32 R11, R11, R0, 0x1, P6 ;  /* 0x000000000b0b7211 */ /* 0x000fe200030f0eff */
[----:B------:R1:W-:Y:S04]  /*c730*/  @P2 STG.E.U8 desc[UR26][R6.64], R21 ;  /* 0x0000001506002986 */ /* 0x0003e8000c10111a */
[----:B------:R1:W-:Y:S01]  /*c740*/  @P5 STG.E.U8 desc[UR26][R8.64], R23 ;  /* 0x0000001708005986 */ /* 0x0003e2000c10111a */
[----:B0-----:R-:W-:Y:S02]  /*c750*/  PRMT R5, R17, 0x7773, RZ ;  /* 0x0000777311057816 */ /* 0x001fe400000000ff */
[----:B-----5:R-:W-:Y:S02]  /*c760*/  ISETP.LT.AND P1, PT, R20, UR19, !P0 ;  /* 0x0000001314007c0c */ /* 0x020fe4000c721270 */
[----:B------:R-:W5:Y:S04]  /*c770*/  LDL.LU R20, [R1+0x44] ;  /* 0x0000440001147983 */ /* 0x000f680000300800 */
[----:B------:R0:W-:Y:S04]  /*c780*/  @P4 STG.E.U8 desc[UR26][R10.64], R5 ;  /* 0x000000050a004986 */ /* 0x0001e8000c10111a */
[----:B------:R-:W5:Y:S01]  /*c790*/  LDL.LU R26, [R1+0x40] ;  /* 0x00004000011a7983 */ /* 0x000f620000300800 */
[----:B------:R-:W-:-:S02]  /*c7a0*/  ISETP.LT.AND P2, PT, R12, UR19, !P0 ;  /* 0x000000130c007c0c */ /* 0x000fc4000c741270 */
[----:B-1----:R-:W-:Y:S01]  /*c7b0*/  PRMT R21, R18, 0x7770, RZ ;  /* 0x0000777012157816 */ /* 0x002fe200000000ff */
[----:B------:R-:W1:Y:S01]  /*c7c0*/  LDS.128 R4, [R238+0x800] ;  /* 0x00080000ee047984 */ /* 0x000e620000000c00 */
[----:B--2---:R-:W-:-:S03]  /*c7d0*/  ISETP.LT.AND P4, PT, R16, UR19, !P0 ;  /* 0x0000001310007c0c */ /* 0x004fc6000c781270 */
[----:B------:R-:W2:Y:S01]  /*c7e0*/  LDL.LU R16, [R1+0x3c] ;  /* 0x00003c0001107983 */ /* 0x000ea20000300800 */
[----:B------:R-:W-:-:S04]  /*c7f0*/  IADD3 R12, P6, PT, R15, R2, RZ ;  /* 0x000000020f0c7210 */ /* 0x000fc80007fde0ff */
[----:B------:R-:W-:Y:S01]  /*c800*/  LEA.HI.X.SX32 R13, R15, R0, 0x1, P6 ;  /* 0x000000000f0d7211 */ /* 0x000fe200030f0eff */
[----:B------:R-:W-:-:S04]  /*c810*/  IMAD R15, R3, 0x2, R15 ;  /* 0x00000002030f7824 */ /* 0x000fc800078e020f */
[----:B------:R-:W-:Y:S01]  /*c820*/  IMAD R17, R3, 0x2, R15 ;  /* 0x0000000203117824 */ /* 0x000fe200078e020f */
[----:B------:R-:W-:Y:S01]  /*c830*/  IADD3 R8, P6, PT, R15, R2, RZ ;  /* 0x000000020f087210 */ /* 0x000fe20007fde0ff */
[----:B------:R1:W-:Y:S02]  /*c840*/  @P3 STG.E.U8 desc[UR26][R12.64], R21 ;  /* 0x000000150c003986 */ /* 0x0003e4000c10111a */
[----:B0-----:R-:W-:Y:S01]  /*c850*/  IMAD R11, R3, 0x2, R17 ;  /* 0x00000002030b7824 */ /* 0x001fe200078e0211 */
[----:B------:R-:W-:Y:S02]  /*c860*/  LEA.HI.X.SX32 R9, R15, R0, 0x1, P6 ;  /* 0x000000000f097211 */ /* 0x000fe400030f0eff */
[----:B------:R-:W-:Y:S02]  /*c870*/  ISETP.LT.AND P5, PT, R22, UR19, !P0 ;  /* 0x0000001316007c0c */ /* 0x000fe4000c7a1270 */
[----:B------:R-:W-:Y:S01]  /*c880*/  PRMT R25, R18, 0x7771, RZ ;  /* 0x0000777112197816 */ /* 0x000fe200000000ff */
[----:B------:R-:W2:Y:S01]  /*c890*/  LDL.LU R22, [R1+0x38] ;  /* 0x0000380001167983 */ /* 0x000ea20000300800 */
[----:B----4-:R-:W-:-:S02]  /*c8a0*/  ISETP.LT.AND P3, PT, R14, UR19, !P0 ;  /* 0x000000130e007c0c */ /* 0x010fc4000c761270 */
[----:B------:R-:W-:Y:S01]  /*c8b0*/  IADD3 R14, P6, PT, R17, R2, RZ ;  /* 0x00000002110e7210 */ /* 0x000fe20007fde0ff */
[----:B-1----:R-:W-:-:S03]  /*c8c0*/  IMAD R13, R3, 0x2, R11 ;  /* 0x00000002030d7824 */ /* 0x002fc600078e020b */
[----:B------:R-:W-:Y:S02]  /*c8d0*/  LEA.HI.X.SX32 R15, R17, R0, 0x1, P6 ;  /* 0x00000000110f7211 */ /* 0x000fe400030f0eff */
[----:B------:R-:W-:-:S04]  /*c8e0*/  IADD3 R10, P6, PT, R11, R2, RZ ;  /* 0x000000020b0a7210 */ /* 0x000fc80007fde0ff */
[----:B------:R-:W-:Y:S02]  /*c8f0*/  LEA.HI.X.SX32 R11, R11, R0, 0x1, P6 ;  /* 0x000000000b0b7211 */ /* 0x000fe400030f0eff */
[----:B------:R-:W-:Y:S01]  /*c900*/  IADD3 R12, P6, PT, R13, R2, RZ ;  /* 0x000000020d0c7210 */ /* 0x000fe20007fde0ff */
[----:B------:R0:W-:Y:S01]  /*c910*/  @P1 STG.E.U8 desc[UR26][R8.64], R25 ;  /* 0x0000001908001986 */ /* 0x0001e2000c10111a */
[C---:B------:R-:W-:Y:S01]  /*c920*/  PRMT R23, R18.reuse, 0x7772, RZ ;  /* 0x0000777212177816 */ /* 0x040fe200000000ff */
[----:B------:R-:W-:Y:S01]  /*c930*/  IMAD R17, R3, 0x2, R13 ;  /* 0x0000000203117824 */ /* 0x000fe200078e020d */
[----:B------:R-:W-:Y:S02]  /*c940*/  PRMT R21, R18, 0x7773, RZ ;  /* 0x0000777312157816 */ /* 0x000fe400000000ff */
[----:B------:R-:W-:Y:S01]  /*c950*/  LEA.HI.X.SX32 R13, R13, R0, 0x1, P6 ;  /* 0x000000000d0d7211 */ /* 0x000fe200030f0eff */
[----:B------:R1:W-:Y:S01]  /*c960*/  @P2 STG.E.U8 desc[UR26][R14.64], R23 ;  /* 0x000000170e002986 */ /* 0x0003e2000c10111a */
[----:B---3--:R-:W-:-:S03]  /*c970*/  ISETP.LT.AND P1, PT, R24, UR19, !P0 ;  /* 0x0000001318007c0c */ /* 0x008fc6000c721270 */
[----:B------:R-:W3:Y:S01]  /*c980*/  LDL.LU R24, [R1+0x34] ;  /* 0x0000340001187983 */ /* 0x000ee20000300800 */
[----:B0-----:R-:W-:-:S03]  /*c990*/  PRMT R25, R19, 0x7770, RZ ;  /* 0x0000777013197816 */ /* 0x001fc600000000ff */
[----:B------:R0:W-:Y:S01]  /*c9a0*/  @P5 STG.E.U8 desc[UR26][R10.64], R21 ;  /* 0x000000150a005986 */ /* 0x0001e2000c10111a */
[----:B-----5:R-:W-:-:S03]  /*c9b0*/  ISETP.LT.AND P2, PT, R20, UR19, !P0 ;  /* 0x0000001314007c0c */ /* 0x020fc6000c741270 */
[----:B------:R-:W4:Y:S04]  /*c9c0*/  LDL.LU R20, [R1+0x30] ;  /* 0x0000300001147983 */ /* 0x000f280000300800 */
[----:B------:R5:W-:Y:S04]  /*c9d0*/  @P4 STG.E.U8 desc[UR26][R12.64], R25 ;  /* 0x000000190c004986 */ /* 0x000be8000c10111a */
[----:B------:R-:W4:Y:S01]  /*c9e0*/  LDL.LU R18, [R1+0x2c] ;  /* 0x00002c0001127983 */ /* 0x000f220000300800 */
[----:B--2---:R-:W-:-:S03]  /*c9f0*/  ISETP.LT.AND P4, PT, R16, UR19, !P0 ;  /* 0x0000001310007c0c */ /* 0x004fc6000c781270 */
[----:B------:R-:W2:Y:S01]  /*ca00*/  LDL.LU R16, [R1+0x28] ;  /* 0x0000280001107983 */ /* 0x000ea20000300800 */
[----:B------:R-:W-:Y:S01]  /*ca10*/  IADD3 R8, P6, PT, R17, R2, RZ ;  /* 0x0000000211087210 */ /* 0x000fe20007fde0ff */
[----:B-1----:R-:W-:-:S03]  /*ca20*/  IMAD R15, R3, 0x2, R17 ;  /* 0x00000002030f7824 */ /* 0x002fc600078e0211 */
[----:B------:R-:W-:Y:S01]  /*ca30*/  LEA.HI.X.SX32 R9, R17, R0, 0x1, P6 ;  /* 0x0000000011097211 */ /* 0x000fe200030f0eff */
[----:B0-----:R-:W-:Y:S01]  /*ca40*/  IMAD R11, R3, 0x2, R15 ;  /* 0x00000002030b7824 */ /* 0x001fe200078e020f */
[----:B------:R-:W-:Y:S02]  /*ca50*/  IADD3 R14, P6, PT, R15, R2, RZ ;  /* 0x000000020f0e7210 */ /* 0x000fe40007fde0ff */
[----:B------:R-:W-:Y:S01]  /*ca60*/  PRMT R23, R19, 0x7771, RZ ;  /* 0x0000777113177816 */ /* 0x000fe200000000ff */
[----:B------:R-:W-:Y:S01]  /*ca70*/  IMAD R17, R3, 0x2, R11 ;  /* 0x0000000203117824 */ /* 0x000fe200078e020b */
[----:B------:R-:W-:Y:S02]  /*ca80*/  LEA.HI.X.SX32 R15, R15, R0, 0x1, P6 ;  /* 0x000000000f0f7211 */ /* 0x000fe400030f0eff */
[----:B------:R-:W-:Y:S01]  /*ca90*/  IADD3 R10, P6, PT, R11, R2, RZ ;  /* 0x000000020b0a7210 */ /* 0x000fe20007fde0ff */
[----:B------:R0:W-:Y:S01]  /*caa0*/  @P3 STG.E.U8 desc[UR26][R8.64], R23 ;  /* 0x0000001708003986 */ /* 0x0001e2000c10111a */
[----:B------:R-:W-:-:S02]  /*cab0*/  ISETP.LT.AND P5, PT, R26, UR19, !P0 ;  /* 0x000000131a007c0c */ /* 0x000fc4000c7a1270 */
[----:B------:R-:W-:Y:S02]  /*cac0*/  LEA.HI.X.SX32 R11, R11, R0, 0x1, P6 ;  /* 0x000000000b0b7211 */ /* 0x000fe400030f0eff */
[----:B-----5:R-:W-:Y:S02]  /*cad0*/  IADD3 R12, P6, PT, R17, R2, RZ ;  /* 0x00000002110c7210 */ /* 0x020fe40007fde0ff */
[----:B------:R-:W-:Y:S01]  /*cae0*/  PRMT R21, R19, 0x7772, RZ ;  /* 0x0000777213157816 */ /* 0x000fe200000000ff */
[----:B0-----:R-:W-:Y:S01]  /*caf0*/  IMAD R9, R3, 0x2, R17 ;  /* 0x0000000203097824 */ /* 0x001fe200078e0211 */
[----:B------:R-:W-:-:S03]  /*cb00*/  LEA.HI.X.SX32 R13, R17, R0, 0x1, P6 ;  /* 0x00000000110d7211 */ /* 0x000fc600030f0eff */
[----:B------:R0:W-:Y:S01]  /*cb10*/  @P1 STG.E.U8 desc[UR26][R14.64], R21 ;  /* 0x000000150e001986 */ /* 0x0001e2000c10111a */
[----:B------:R-:W-:Y:S02]  /*cb20*/  PRMT R19, R19, 0x7773, RZ ;  /* 0x0000777313137816 */ /* 0x000fe400000000ff */
[----:B------:R-:W-:Y:S02]  /*cb30*/  IADD3 R8, P6, PT, R9, R2, RZ ;  /* 0x0000000209087210 */ /* 0x000fe40007fde0ff */
[C---:B------:R-:W-:Y:S02]  /*cb40*/  PRMT R23, R4.reuse, 0x7770, RZ ;  /* 0x0000777004177816 */ /* 0x040fe400000000ff */
[----:B------:R-:W-:Y:S01]  /*cb50*/  PRMT R25, R4, 0x7771, RZ ;  /* 0x0000777104197816 */ /* 0x000fe200000000ff */
[----:B------:R-:W-:Y:S01]  /*cb60*/  @P2 STG.E.U8 desc[UR26][R10.64], R19 ;  /* 0x000000130a002986 */ /* 0x000fe2000c10111a */
[----:B------:R-:W-:Y:S01]  /*cb70*/  ISETP.LT.AND P3, PT, R22, UR19, !P0 ;  /* 0x0000001316007c0c */ /* 0x000fe2000c761270 */
[----:B0-----:R-:W-:Y:S01]  /*cb80*/  IMAD R15, R3, 0x2, R9 ;  /* 0x00000002030f7824 */ /* 0x001fe200078e0209 */
[----:B------:R-:W-:Y:S01]  /*cb90*/  LEA.HI.X.SX32 R9, R9, R0, 0x1, P6 ;  /* 0x0000000009097211 */ /* 0x000fe200030f0eff */
[----:B------:R-:W5:Y:S04]  /*cba0*/  LDL.LU R22, [R1+0x24] ;  /* 0x0000240001167983 */ /* 0x000f680000300800 */
[----:B------:R0:W-:Y:S01]  /*cbb0*/  @P5 STG.E.U8 desc[UR26][R12.64], R23 ;  /* 0x000000170c005986 */ /* 0x0001e2000c10111a */
[----:B---3--:R-:W-:-:S03]  /*cbc0*/  ISETP.LT.AND P1, PT, R24, UR19, !P0 ;  /* 0x0000001318007c0c */ /* 0x008fc6000c721270 */
[----:B------:R-:W3:Y:S04]  /*cbd0*/  LDL.LU R24, [R1+0x20] ;  /* 0x0000200001187983 */ /* 0x000ee80000300800 */
[----:B------:R1:W-:Y:S01]  /*cbe0*/  @P4 STG.E.U8 desc[UR26][R8.64], R25 ;  /* 0x0000001908004986 */ /* 0x0003e2000c10111a */
[----:B----4-:R-:W-:-:S03]  /*cbf0*/  ISETP.LT.AND P2, PT, R20, UR19, !P0 ;  /* 0x0000001314007c0c */ /* 0x010fc6000c741270 */
[----:B------:R-:W4:Y:S01]  /*cc00*/  LDL.LU R20, [R1+0x1c] ;  /* 0x00001c0001147983 */ /* 0x000f220000300800 */
[----:B------:R-:W-:-:S03]  /*cc10*/  ISETP.LT.AND P5, PT, R18, UR19, !P0 ;  /* 0x0000001312007c0c */ /* 0x000fc6000c7a1270 */
[----:B------:R-:W3:Y:S01]  /*cc20*/  LDL.LU R18, [R1+0x18] ;  /* 0x0000180001127983 */ /* 0x000ee20000300800 */
[----:B--2---:R-:W-:-:S03]  /*cc30*/  ISETP.LT.AND P4, PT, R16, UR19, !P0 ;  /* 0x0000001310007c0c */ /* 0x004fc6000c781270 */
[----:B------:R-:W2:Y:S01]  /*cc40*/  LDL.LU R16, [R1+0x14] ;  /* 0x0000140001107983 */ /* 0x000ea20000300800 */
[----:B------:R-:W-:Y:S01]  /*cc50*/  IMAD R17, R3, 0x2, R15 ;  /* 0x0000000203117824 */ /* 0x000fe200078e020f */
[----:B------:R-:W-:-:S03]  /*cc60*/  IADD3 R14, P6, PT, R15, R2, RZ ;  /* 0x000000020f0e7210 */ /* 0x000fc60007fde0ff */
[----:B0-----:R-:W-:Y:S01]  /*cc70*/  IMAD R13, R3, 0x2, R17 ;  /* 0x00000002030d7824 */ /* 0x001fe200078e0211 */
[----:B------:R-:W-:Y:S02]  /*cc80*/  LEA.HI.X.SX32 R15, R15, R0, 0x1, P6 ;  /* 0x000000000f0f7211 */ /* 0x000fe400030f0eff */
[----:B------:R-:W-:Y:S01]  /*cc90*/  IADD3 R10, P6, PT, R17, R2, RZ ;  /* 0x00000002110a7210 */ /* 0x000fe20007fde0ff */
[----:B-1----:R-:W-:-:S03]  /*cca0*/  IMAD R9, R3, 0x2, R13 ;  /* 0x0000000203097824 */ /* 0x002fc600078e020d */
[----:B------:R-:W-:Y:S02]  /*ccb0*/  LEA.HI.X.SX32 R11, R17, R0, 0x1, P6 ;  /* 0x00000000110b7211 */ /* 0x000fe400030f0eff */
[----:B------:R-:W-:Y:S01]  /*ccc0*/  IADD3 R12, P6, PT, R13, R2, RZ ;  /* 0x000000020d0c7210 */ /* 0x000fe20007fde0ff */
[----:B------:R-:W-:Y:S01]  /*ccd0*/  IMAD R17, R3, 0x2, R9 ;  /* 0x0000000203117824 */ /* 0x000fe200078e0209 */
[C---:B------:R-:W-:Y:S02]  /*cce0*/  PRMT R23, R4.reuse, 0x7772, RZ ;  /* 0x0000777204177816 */ /* 0x040fe400000000ff */
[----:B------:R-:W-:Y:S02]  /*ccf0*/  LEA.HI.X.SX32 R13, R13, R0, 0x1, P6 ;  /* 0x000000000d0d7211 */ /* 0x000fe400030f0eff */
[----:B------:R-:W-:Y:S01]  /*cd00*/  IADD3 R8, P6, PT, R9, R2, RZ ;  /* 0x0000000209087210 */ /* 0x000fe20007fde0ff */
[----:B------:R0:W-:Y:S01]  /*cd10*/  @P3 STG.E.U8 desc[UR26][R14.64], R23 ;  /* 0x000000170e003986 */ /* 0x0001e2000c10111a */
[----:B------:R-:W-:-:S02]  /*cd20*/  PRMT R21, R4, 0x7773, RZ ;  /* 0x0000777304157816 */ /* 0x000fc400000000ff */
[----:B------:R-:W-:Y:S02]  /*cd30*/  LEA.HI.X.SX32 R9, R9, R0, 0x1, P6 ;  /* 0x0000000009097211 */ /* 0x000fe400030f0eff */
[----:B------:R-:W-:Y:S01]  /*cd40*/  PRMT R19, R5, 0x7770, RZ ;  /* 0x0000777005137816 */ /* 0x000fe200000000ff */
[----:B------:R1:W-:Y:S01]  /*cd50*/  @P1 STG.E.U8 desc[UR26][R10.64], R21 ;  /* 0x000000150a001986 */ /* 0x0003e2000c10111a */
[----:B0-----:R-:W-:Y:S02]  /*cd60*/  IADD3 R14, P6, PT, R17, R2, RZ ;  /* 0x00000002110e7210 */ /* 0x001fe40007fde0ff */
[----:B------:R-:W-:Y:S02]  /*cd70*/  PRMT R23, R5, 0x7771, RZ ;  /* 0x0000777105177816 */ /* 0x000fe400000000ff */
[----:B------:R-:W-:Y:S02]  /*cd80*/  LEA.HI.X.SX32 R15, R17, R0, 0x1, P6 ;  /* 0x00000000110f7211 */ /* 0x000fe400030f0eff */
[----:B-1----:R-:W-:Y:S01]  /*cd90*/  PRMT R21, R5, 0x7772, RZ ;  /* 0x0000777205157816 */ /* 0x002fe200000000ff */
[----:B------:R0:W-:Y:S01]  /*cda0*/  @P2 STG.E.U8 desc[UR26][R12.64], R19 ;  /* 0x000000130c002986 */ /* 0x0001e2000c10111a */
[----:B-----5:R-:W-:-:S03]  /*cdb0*/  ISETP.LT.AND P3, PT, R22, UR19, !P0 ;  /* 0x0000001316007c0c */ /* 0x020fc6000c761270 */
[----:B------:R-:W5:Y:S04]  /*cdc0*/  LDL.LU R22, [R1+0x10] ;  /* 0x0000100001167983 */ /* 0x000f680000300800 */
[----:B------:R1:W-:Y:S04]  /*cdd0*/  @P5 STG.E.U8 desc[UR26][R8.64], R23 ;  /* 0x0000001708005986 */ /* 0x0003e8000c10111a */
[----:B------:R0:W-:Y:S01]  /*cde0*/  @P4 STG.E.U8 desc[UR26][R14.64], R21 ;  /* 0x000000150e004986 */ /* 0x0001e2000c10111a */
[----:B----4-:R-:W-:-:S03]  /*cdf0*/  ISETP.LT.AND P2, PT, R20, UR19, !P0 ;  /* 0x0000001314007c0c */ /* 0x010fc6000c741270 */
[----:B------:R-:W4:Y:S01]  /*ce00*/  LDL.LU R20, [R1+0xc] ;  /* 0x00000c0001147983 */ /* 0x000f220000300800 */
[----:B---3--:R-:W-:-:S03]  /*ce10*/  ISETP.LT.AND P5, PT, R18, UR19, !P0 ;  /* 0x0000001312007c0c */ /* 0x008fc6000c7a1270 */
[----:B------:R-:W3:Y:S01]  /*ce20*/  LDL.LU R18, [R1+0x8] ;  /* 0x0000080001127983 */ /* 0x000ee20000300800 */
[----:B--2---:R-:W-:-:S03]  /*ce30*/  ISETP.LT.AND P4, PT, R16, UR19, !P0 ;  /* 0x0000001310007c0c */ /* 0x004fc6000c781270 */
[----:B------:R-:W2:Y:S01]  /*ce40*/  LDL.LU R16, [R1+0x4] ;  /* 0x0000040001107983 */ /* 0x000ea20000300800 */
[----:B------:R-:W-:-:S04]  /*ce50*/  IMAD R11, R3, 0x2, R17 ;  /* 0x00000002030b7824 */ /* 0x000fc800078e0211 */
[----:B0-----:R-:W-:Y:S01]  /*ce60*/  IMAD R13, R3, 0x2, R11 ;  /* 0x00000002030d7824 */ /* 0x001fe200078e020b */
[----:B------:R-:W-:-:S04]  /*ce70*/  IADD3 R10, P6, PT, R11, R2, RZ ;  /* 0x000000020b0a7210 */ /* 0x000fc80007fde0ff */
[----:B------:R-:W-:Y:S01]  /*ce80*/  LEA.HI.X.SX32 R11, R11, R0, 0x1, P6 ;  /* 0x000000000b0b7211 */ /* 0x000fe200030f0eff */
[----:B------:R-:W-:Y:S01]  /*ce90*/  IMAD R17, R3, 0x2, R13 ;  /* 0x0000000203117824 */ /* 0x000fe200078e020d */
[----:B------:R-:W-:Y:S02]  /*cea0*/  IADD3 R4, P6, PT, R13, R2, RZ ;  /* 0x000000020d047210 */ /* 0x000fe40007fde0ff */
[----:B------:R-:W-:Y:S02]  /*ceb0*/  PRMT R19, R5, 0x7773, RZ ;  /* 0x0000777305137816 */ /* 0x000fe400000000ff */
[----:B------:R-:W-:Y:S01]  /*cec0*/  LEA.HI.X.SX32 R5, R13, R0, 0x1, P6 ;  /* 0x000000000d057211 */ /* 0x000fe200030f0eff */
[----:B------:R-:W-:Y:S01]  /*ced0*/  IMAD R13, R3, 0x2, R17 ;  /* 0x00000002030d7824 */ /* 0x000fe200078e0211 */
[----:B------:R-:W-:Y:S02]  /*cee0*/  ISETP.LT.AND P1, PT, R24, UR19, !P0 ;  /* 0x0000001318007c0c */ /* 0x000fe4000c721270 */
[----:B-1----:R-:W-:Y:S01]  /*cef0*/  IADD3 R8, P6, PT, R17, R2, RZ ;  /* 0x0000000211087210 */ /* 0x002fe20007fde0ff */
[----:B------:R-:W-:-:S03]  /*cf00*/  IMAD R15, R3, 0x2, R13 ;  /* 0x00000002030f7824 */ /* 0x000fc600078e020d */
[----:B------:R-:W-:Y:S01]  /*cf10*/  LEA.HI.X.SX32 R9, R17, R0, 0x1, P6 ;  /* 0x0000000011097211 */ /* 0x000fe200030f0eff */
[----:B------:R-:W-:Y:S01]  /*cf20*/  IMAD R17, R3, 0x2, R15 ;  /* 0x0000000203117824 */ /* 0x000fe200078e020f */
[C---:B------:R-:W-:Y:S01]  /*cf30*/  PRMT R25, R6.reuse, 0x7770, RZ ;  /* 0x0000777006197816 */ /* 0x040fe200000000ff */
[----:B------:R0:W-:Y:S01]  /*cf40*/  @P3 STG.E.U8 desc[UR26][R10.64], R19 ;  /* 0x000000130a003986 */ /* 0x0001e2000c10111a */
[----:B------:R-:W-:-:S03]  /*cf50*/  PRMT R23, R6, 0x7771, RZ ;  /* 0x0000777106177816 */ /* 0x000fc600000000ff */
[----:B------:R-:W-:Y:S01]  /*cf60*/  @P1 STG.E.U8 desc[UR26][R4.64], R25 ;  /* 0x0000001904001986 */ /* 0x000fe2000c10111a */
[----:B0-----:R-:W-:Y:S01]  /*cf70*/  IMAD R19, R3, 0x2, R17 ;  /* 0x0000000203137824 */ /* 0x001fe200078e0211 */
[----:B------:R-:W-:-:S03]  /*cf80*/  IADD3 R10, P1, PT, R13, R2, RZ ;  /* 0x000000020d0a7210 */ /* 0x000fc60007f3e0ff */
[----:B------:R-:W-:Y:S01]  /*cf90*/  IMAD R21, R3, 0x2, R19 ;  /* 0x0000000203157824 */ /* 0x000fe200078e0213 */
[----:B------:R0:W-:Y:S01]  /*cfa0*/  @P2 STG.E.U8 desc[UR26][R8.64], R23 ;  /* 0x0000001708002986 */ /* 0x0001e2000c10111a */
[----:B------:R-:W-:Y:S02]  /*cfb0*/  IADD3 R12, P2, PT, R15, R2, RZ ;  /* 0x000000020f0c7210 */ /* 0x000fe40007f5e0ff */
[----:B------:R-:W-:Y:S02]  /*cfc0*/  LEA.HI.X.SX32 R11, R13, R0, 0x1, P1 ;  /* 0x000000000d0b7211 */ /* 0x000fe400008f0eff */
[----:B------:R-:W-:Y:S02]  /*cfd0*/  IADD3 R14, P6, PT, R17, R2, RZ ;  /* 0x00000002110e7210 */ /* 0x000fe40007fde0ff */
[----:B-----5:R-:W-:Y:S02]  /*cfe0*/  ISETP.LT.AND P3, PT, R22, UR19, !P0 ;  /* 0x0000001316007c0c */ /* 0x020fe4000c761270 */
[----:B------:R-:W-:-:S02]  /*cff0*/  LEA.HI.X.SX32 R13, R15, R0, 0x1, P2 ;  /* 0x000000000f0d7211 */ /* 0x000fc400010f0eff */
[----:B0-----:R-:W-:Y:S01]  /*d000*/  IADD3 R8, P1, PT, R21, R2, RZ ;  /* 0x0000000215087210 */ /* 0x001fe20007f3e0ff */
[----:B------:R-:W-:Y:S01]  /*d010*/  IMAD R3, R3, 0x2, R21 ;  /* 0x0000000203037824 */ /* 0x000fe200078e0215 */
[-C--:B------:R-:W-:Y:S02]  /*d020*/  LEA.HI.X.SX32 R15, R17, R0.reuse, 0x1, P6 ;  /* 0x00000000110f7211 */ /* 0x080fe400030f0eff */
[----:B----4-:R-:W-:Y:S02]  /*d030*/  ISETP.LT.AND P2, PT, R20, UR19, !P0 ;  /* 0x0000001314007c0c */ /* 0x010fe4000c741270 */
[----:B------:R-:W-:Y:S02]  /*d040*/  LEA.HI.X.SX32 R9, R21, R0, 0x1, P1 ;  /* 0x0000000015097211 */ /* 0x000fe400008f0eff */
[----:B------:R-:W-:Y:S02]  /*d050*/  IADD3 R4, P6, PT, R19, R2, RZ ;  /* 0x0000000213047210 */ /* 0x000fe40007fde0ff */
[----:B---3--:R-:W-:-:S02]  /*d060*/  ISETP.LT.AND P1, PT, R18, UR19, !P0 ;  /* 0x0000001312007c0c */ /* 0x008fc4000c721270 */
[----:B------:R-:W-:Y:S02]  /*d070*/  LEA.HI.X.SX32 R5, R19, R0, 0x1, P6 ;  /* 0x0000000013057211 */ /* 0x000fe400030f0eff */
[C---:B------:R-:W-:Y:S02]  /*d080*/  PRMT R25, R6.reuse, 0x7772, RZ ;  /* 0x0000777206197816 */ /* 0x040fe400000000ff */
[----:B------:R-:W-:Y:S02]  /*d090*/  IADD3 R2, P6, PT, R3, R2, RZ ;  /* 0x0000000203027210 */ /* 0x000fe40007fde0ff */
[----:B------:R-:W-:Y:S02]  /*d0a0*/  PRMT R23, R6, 0x7773, RZ ;  /* 0x0000777306177816 */ /* 0x000fe400000000ff */
[C---:B------:R-:W-:Y:S02]  /*d0b0*/  PRMT R17, R7.reuse, 0x7773, RZ ;  /* 0x0000777307117816 */ /* 0x040fe400000000ff */
[----:B------:R-:W-:-:S02]  /*d0c0*/  PRMT R19, R7, 0x7772, RZ ;  /* 0x0000777207137816 */ /* 0x000fc400000000ff */
[C---:B------:R-:W-:Y:S02]  /*d0d0*/  PRMT R21, R7.reuse, 0x7771, RZ ;  /* 0x0000777107157816 */ /* 0x040fe400000000ff */
[----:B------:R-:W-:Y:S01]  /*d0e0*/  PRMT R7, R7, 0x7770, RZ ;  /* 0x0000777007077816 */ /* 0x000fe200000000ff */
[----:B------:R0:W-:Y:S01]  /*d0f0*/  @P5 STG.E.U8 desc[UR26][R10.64], R25 ;  /* 0x000000190a005986 */ /* 0x0001e2000c10111a */
[----:B------:R-:W-:-:S03]  /*d100*/  LEA.HI.X.SX32 R3, R3, R0, 0x1, P6 ;  /* 0x0000000003037211 */ /* 0x000fc600030f0eff */
[----:B------:R0:W-:Y:S04]  /*d110*/  @P4 STG.E.U8 desc[UR26][R12.64], R23 ;  /* 0x000000170c004986 */ /* 0x0001e8000c10111a */
[----:B------:R0:W-:Y:S04]  /*d120*/  @P3 STG.E.U8 desc[UR26][R14.64], R7 ;  /* 0x000000070e003986 */ /* 0x0001e8000c10111a */
[----:B------:R0:W-:Y:S04]  /*d130*/  @P2 STG.E.U8 desc[UR26][R4.64], R21 ;  /* 0x0000001504002986 */ /* 0x0001e8000c10111a */
[----:B------:R0:W-:Y:S01]  /*d140*/  @P1 STG.E.U8 desc[UR26][R8.64], R19 ;  /* 0x0000001308001986 */ /* 0x0001e2000c10111a */
[----:B--2---:R-:W-:-:S13]  /*d150*/  ISETP.LT.AND P0, PT, R16, UR19, !P0 ;  /* 0x0000001310007c0c */ /* 0x004fda000c701270 */
[----:B------:R0:W-:Y:S01]  /*d160*/  @P0 STG.E.U8 desc[UR26][R2.64], R17 ;  /* 0x0000001102000986 */ /* 0x0001e2000c10111a */
[----:B------:R-:W-:Y:S06]  /*d170*/  BAR.SYNC.DEFER_BLOCKING 0x0 ;  /* 0x0000000000007b1d */ /* 0x000fec0000010000 */
[----:B------:R-:W-:Y:S05]  /*d180*/  BRA.U UP0, `(.L_x_13) ;  /* 0x0000000100a07547 */ /* 0x000fea000b800000 */
[----:B------:R-:W1:Y:S01]  /*d190*/  S2UR UR5, SR_CgaCtaId ;  /* 0x00000000000579c3 */ /* 0x000e620000008800 */
[----:B------:R-:W-:Y:S01]  /*d1a0*/  NOP ;  /* 0x0000000000007918 */ /* 0x000fe20000000000 */
[----:B------:R-:W-:Y:S01]  /*d1b0*/  UMOV UR4, 0x50 ;  /* 0x0000005000047882 */ /* 0x000fe20000000000 */
[----:B------:R-:W-:Y:S02]  /*d1c0*/  IMAD.U32 R0, RZ, RZ, UR13 ;  /* 0x0000000dff007e24 */ /* 0x000fe4000f8e00ff */
[----:B0-----:R-:W-:Y:S02]  /*d1d0*/  IMAD.MOV.U32 R3, RZ, RZ, 0xf ;  /* 0x0000000fff037424 */ /* 0x001fe400078e00ff */
[----:B------:R-:W-:Y:S01]  /*d1e0*/  IMAD.MOV.U32 R7, RZ, RZ, 0x1 ;  /* 0x00000001ff077424 */ /* 0x000fe200078e00ff */
[----:B------:R-:W-:-:S04]  /*d1f0*/  LOP3.LUT R0, R0, 0xffff, RZ, 0xc0, !PT ;  /* 0x0000ffff00007812 */ /* 0x000fc800078ec0ff */
[----:B------:R-:W-:-:S05]  /*d200*/  SHF.R.U32.HI R0, RZ, 0x5, R0 ;  /* 0x00000005ff007819 */ /* 0x000fca0000011600 */
[----:B------:R-:W-:Y:S01]  /*d210*/  VIADD R2, R0, 0x10 ;  /* 0x0000001000027836 */ /* 0x000fe20000000000 */
[----:B------:R-:W-:Y:S01]  /*d220*/  SHF.L.U32 R0, R3, R0, RZ ;  /* 0x0000000003007219 */ /* 0x000fe200000006ff */
[----:B-1----:R-:W-:-:S03]  /*d230*/  ULEA UR6, UR5, UR4, 0x18 ;  /* 0x0000000405067291 */ /* 0x002fc6000f8ec0ff */
[----:B------:R-:W-:-:S04]  /*d240*/  SHF.L.U32 R3, R7, R2, RZ ;  /* 0x0000000207037219 */ /* 0x000fc800000006ff */
[----:B------:R-:W-:Y:S02]  /*d250*/  LOP3.LUT R0, R3, R0, RZ, 0xfc, !PT ;  /* 0x0000000003007212 */ /* 0x000fe400078efcff */
[----:B------:R-:W0:Y:S02]  /*d260*/  LDS R5, [UR6] ;  /* 0x00000006ff057984 */ /* 0x000e240008000800 */
[C---:B------:R-:W-:Y:S02]  /*d270*/  LOP3.LUT R2, R0.reuse, 0xffff, RZ, 0xc0, !PT ;  /* 0x0000ffff00027812 */ /* 0x040fe400078ec0ff */
[----:B0-----:R-:W-:-:S04]  /*d280*/  LOP3.LUT R3, R0, 0xffff, R5, 0x80, !PT ;  /* 0x0000ffff00037812 */ /* 0x001fc800078e8005 */
[----:B------:R-:W-:-:S13]  /*d290*/  ISETP.NE.AND P0, PT, R3, R2, PT ;  /* 0x000000020300720c */ /* 0x000fda0003f05270 */
[----:B------:R-:W-:Y:S05]  /*d2a0*/  @P0 BRA `(.L_x_14) ;  /* 0x0000000000500947 */ /* 0x000fea0003800000 */
[----:B------:R-:W-:Y:S02]  /*d2b0*/  SHF.R.U32.HI R5, RZ, 0x10, R5 ;  /* 0x00000010ff057819 */ /* 0x000fe40000011605 */
[----:B------:R-:W-:-:S04]  /*d2c0*/  SHF.R.U32.HI R2, RZ, 0x10, R0 ;  /* 0x00000010ff027819 */ /* 0x000fc80000011600 */
[----:B------:R-:W-:-:S04]  /*d2d0*/  LOP3.LUT R5, R5, R2, RZ, 0xc0, !PT ;  /* 0x0000000205057212 */ /* 0x000fc800078ec0ff */
[----:B------:R-:W-:-:S13]  /*d2e0*/  ISETP.NE.AND P0, PT, R5, R2, PT ;  /* 0x000000020500720c */ /* 0x000fda0003f05270 */
[----:B------:R-:W-:Y:S05]  /*d2f0*/  @P0 BRA `(.L_x_15) ;  /* 0x0000000000300947 */ /* 0x000fea0003800000 */
[----:B------:R-:W-:Y:S01]  /*d300*/  R2UR UR4, R0 ;  /* 0x00000000000472ca */ /* 0x000fe200000e0000 */
[----:B------:R-:W-:Y:S01]  /*d310*/  VOTEU.ANY UR5, UPT, PT ;  /* 0x0000000000057886 */ /* 0x000fe200038e0100 */
[----:B------:R-:W0:Y:S01]  /*d320*/  S2R R0, SR_LANEID ;  /* 0x0000000000007919 */ /* 0x000e220000000000 */
[----:B------:R-:W-:-:S10]  /*d330*/  UFLO.U32 UR5, UR5 ;  /* 0x00000005000572bd */ /* 0x000fd400080e0000 */
[----:B------:R-:W-:-:S06]  /*d340*/  ULOP3.LUT UR4, URZ, UR4, URZ, 0x33, !UPT ;  /* 0x00000004ff047292 */ /* 0x000fcc000f8e33ff */
[----:B------:R-:W-:-:S04]  /*d350*/  IMAD.U32 R2, RZ, RZ, UR4 ;  /* 0x00000004ff027e24 */ /* 0x000fc8000f8e00ff */
[----:B------:R-:W1:Y:S02]  /*d360*/  REDUX UR7, R2 ;  /* 0x00000000020773c4 */ /* 0x000e640000000000 */
[----:B------:R2:W-:Y:S01]  /*d370*/  UTCATOMSWS.AND URZ, UR4 ;  /* 0x0000000400ff79e3 */ /* 0x0005e20008000000 */
[----:B0-----:R-:W-:Y:S01]  /*d380*/  ISETP.EQ.U32.AND P0, PT, R0, UR5, PT ;  /* 0x0000000500007c0c */ /* 0x001fe2000bf02070 */
[----:B-1----:R-:W-:-:S12]  /*d390*/  IMAD.U32 R0, RZ, RZ, UR7 ;  /* 0x00000007ff007e24 */ /* 0x002fd8000f8e00ff */
[----:B------:R2:W-:Y:S01]  /*d3a0*/  @P0 ATOMS.AND RZ, [UR6], R0 ;  /* 0x00000000ffff098c */ /* 0x0005e2000a800006 */
[----:B------:R-:W-:Y:S05]  /*d3b0*/  BRA `(.L_x_13) ;  /* 0x0000000000147947 */ /* 0x000fea0003800000 */
.L_x_15:
[----:B------:R-:W-:-:S07]  /*d3c0*/  MOV R2, 0xd3e0 ;  /* 0x0000d3e000027802 */ /* 0x000fce0000000f00 */
[----:B------:R-:W-:Y:S05]  /*d3d0*/  CALL.REL.NOINC `($__internal_0_$__cuda_sm10x_tcgen05_guardrail_trap_col_being_dealloced_not_returned_by_alloc) ;  /* 0x00000000002c7944 */ /* 0x000fea0003c00000 */
[----:B------:R-:W-:Y:S05]  /*d3e0*/  BRA `(.L_x_13) ;  /* 0x0000000000087947 */ /* 0x000fea0003800000 */
.L_x_14:
[----:B------:R-:W-:-:S07]  /*d3f0*/  MOV R2, 0xd410 ;  /* 0x0000d41000027802 */ /* 0x000fce0000000f00 */
[----:B------:R-:W-:Y:S05]  /*d400*/  CALL.REL.NOINC `($__internal_2_$__cuda_sm10x_tcgen05_guardrail_trap_unallocated_columns_being_dealloced) ;  /* 0x0000000000387944 */ /* 0x000fea0003c00000 */
.L_x_13:
[----:B------:R-:W-:Y:S01]  /*d410*/  NOP ;  /* 0x0000000000007918 */ /* 0x000fe20000000000 */
[----:B--2---:R-:W-:Y:S05]  /*d420*/  EXIT ;  /* 0x000000000000794d */ /* 0x004fea0003800000 */
.L_x_8:
[----:B------:R-:W0:Y:S02]  /*d430*/  SYNCS.PHASECHK.TRANS64.TRYWAIT P2, [UR10], R126 ;  /* 0x0000007eff0075a7 */ /* 0x000e24000804110a */
[----:B0-----:R-:W-:Y:S05]  /*d440*/  @!P2 BRA `(.L_x_8) ;  /* 0xfffffffc00f8a947 */ /* 0x001fea000383ffff */
[----:B------:R-:W-:Y:S05]  /*d450*/  BRA `(.L_x_16) ;  /* 0xffffffb000887947 */ /* 0x000fea000383ffff */
.L_x_12:
[----:B------:R-:W2:Y:S02]  /*d460*/  SYNCS.PHASECHK.TRANS64.TRYWAIT P0, [UR10], R2 ;  /* 0x00000002ff0075a7 */ /* 0x000ea4000800110a */
[----:B--2---:R-:W-:Y:S05]  /*d470*/  @!P0 BRA `(.L_x_12) ;  /* 0xfffffffc00f88947 */ /* 0x004fea000383ffff */
[----:B------:R-:W-:Y:S05]  /*d480*/  BRA `(.L_x_11) ;  /* 0xffffffd000f07947 */ /* 0x000fea000383ffff */
        .weak           $__internal_0_$__cuda_sm10x_tcgen05_guardrail_trap_col_being_dealloced_not_returned_by_alloc
        .type           $__internal_0_$__cuda_sm10x_tcgen05_guardrail_trap_col_being_dealloced_not_returned_by_alloc,@function
        .size           $__internal_0_$__cuda_sm10x_tcgen05_guardrail_trap_col_being_dealloced_not_returned_by_alloc,($__internal_1_$__cuda_sm10x_tcgen05_guardrail_trap_phase_invalid_during_alloc - $__internal_0_$__cuda_sm10x_tcgen05_guardrail_trap_col_being_dealloced_not_returned_by_alloc)
$__internal_0_$__cuda_sm10x_tcgen05_guardrail_trap_col_being_dealloced_not_returned_by_alloc:
[----:B------:R-:W-:Y:S05]  /*d490*/  BPT.TRAP 0x1 ;  /* 0x000000040000795c */ /* 0x000fea0000300000 */
[----:B------:R-:W-:-:S04]  /*d4a0*/  IMAD.MOV.U32 R3, RZ, RZ, 0x0 ;  /* 0x00000000ff037424 */ /* 0x000fc800078e00ff */
[----:B------:R-:W-:Y:S05]  /*d4b0*/  RET.REL.NODEC R2 `(matmul_kernel) ;  /* 0xffffff2802d07950 */ /* 0x000fea0003c3ffff */
        .weak           $__internal_1_$__cuda_sm10x_tcgen05_guardrail_trap_phase_invalid_during_alloc
        .type           $__internal_1_$__cuda_sm10x_tcgen05_guardrail_trap_phase_invalid_during_alloc,@function
        .size           $__internal_1_$__cuda_sm10x_tcgen05_guardrail_trap_phase_invalid_during_alloc,($__internal_2_$__cuda_sm10x_tcgen05_guardrail_trap_unallocated_columns_being_dealloced - $__internal_1_$__cuda_sm10x_tcgen05_guardrail_trap_phase_invalid_during_alloc)
$__internal_1_$__cuda_sm10x_tcgen05_guardrail_trap_phase_invalid_during_alloc:
[----:B------:R-:W-:Y:S05]  /*d4c0*/  BPT.TRAP 0x1 ;  /* 0x000000040000795c */ /* 0x000fea0000300000 */
[----:B------:R-:W-:-:S04]  /*d4d0*/  IMAD.MOV.U32 R3, RZ, RZ, 0x0 ;  /* 0x00000000ff037424 */ /* 0x000fc800078e00ff */
[----:B------:R-:W-:Y:S05]  /*d4e0*/  RET.REL.NODEC R2 `(matmul_kernel) ;  /* 0xffffff2802c47950 */ /* 0x000fea0003c3ffff */
        .weak           $__internal_2_$__cuda_sm10x_tcgen05_guardrail_trap_unallocated_columns_being_dealloced
        .type           $__internal_2_$__cuda_sm10x_tcgen05_guardrail_trap_unallocated_columns_being_dealloced,@function
        .size           $__internal_2_$__cuda_sm10x_tcgen05_guardrail_trap_unallocated_columns_being_dealloced,(.L_x_20 - $__internal_2_$__cuda_sm10x_tcgen05_guardrail_trap_unallocated_columns_being_dealloced)
$__internal_2_$__cuda_sm10x_tcgen05_guardrail_trap_unallocated_columns_being_dealloced:
[----:B------:R-:W-:Y:S05]  /*d4f0*/  BPT.TRAP 0x1 ;  /* 0x000000040000795c */ /* 0x000fea0000300000 */
[----:B------:R-:W-:-:S04]  /*d500*/  IMAD.MOV.U32 R3, RZ, RZ, 0x0 ;  /* 0x00000000ff037424 */ /* 0x000fc800078e00ff */
[----:B------:R-:W-:Y:S05]  /*d510*/  RET.REL.NODEC R2 `(matmul_kernel) ;  /* 0xffffff2802b87950 */ /* 0x000fea0003c3ffff */
.L_x_17:
[----:B------:R-:W-:-:S00]  /*d520*/  BRA `(.L_x_17) ;  /* 0xfffffffc00fc7947 */ /* 0x000fc0000383ffff */
[----:B------:R-:W-:-:S00]  /*d530*/  NOP ;  /* 0x0000000000007918 */ /* 0x000fc00000000000 */
        /* <DEDUP_REMOVED lines=12> */
.L_x_20:


//--------------------- .nv.shared.matmul_kernel  --------------------------
	.section	.nv.shared.matmul_kernel,"aw",@nobits
	.sectionflags	@""
	.align	16
	.zero		1024


//--------------------- .nv.shared.reserved.0     --------------------------
	.section	.nv.shared.reserved.0,"aw",@nobits
	.align	8
	.weak		__nv_reservedSMEM_offset_0_alias
	.size		__nv_reservedSMEM_offset_0_alias, 0, 64
	.other		__nv_reservedSMEM_offset_0_alias,@"STO_CUDA_RESERVED_SHARED STV_DEFAULT"
__nv_reservedSMEM_offset_0_alias:
	.zero		0
.nv.shared.reserved.0:
	.zero		64
	.weak		__nv_reservedSMEM_allocation_phase
	.type		__nv_reservedSMEM_allocation_phase,@object
	.size		__nv_reservedSMEM_allocation_phase,(.L_0 - __nv_reservedSMEM_allocation_phase)
__nv_reservedSMEM_allocation_phase:
	.zero		1
.L_0:
	.zero		7
	.weak		__nv_reservedSMEM_devtool_atexit_pc
	.type		__nv_reservedSMEM_devtool_atexit_pc,@object
	.size		__nv_reservedSMEM_devtool_atexit_pc,(__nv_reservedSMEM_allocation_mask - __nv_reservedSMEM_devtool_atexit_pc)
__nv_reservedSMEM_devtool_atexit_pc:
	.zero		8
	.weak		__nv_reservedSMEM_allocation_mask
	.type		__nv_reservedSMEM_allocation_mask,@object
	.size		__nv_reservedSMEM_allocation_mask,(.L_2 - __nv_reservedSMEM_allocation_mask)
__nv_reservedSMEM_allocation_mask:
	.zero		4
.L_2:


//--------------------- .nv.constant0.matmul_kernel --------------------------
	.section	.nv.constant0.matmul_kernel,"a",@progbits
	.sectionflags	@""
	.align	4
.nv.constant0.matmul_kernel:
	.zero		976


//--------------------- SYMBOLS --------------------------

	.type		.nv.reservedSmem.offset0,@object
	.size		.nv.reservedSmem.offset0,0x4
	.type		.nv.reservedSmem.cap,@object
	.size		.nv.reservedSmem.cap,0x4
